//
// Generated by NVIDIA NVVM Compiler
//
// Compiler Build ID: CL-36424714
// Cuda compilation tools, release 13.0, V13.0.88
// Based on NVVM 20.0.0
//

.version 9.0
.target sm_100
.address_size 64

	// .globl	_Z4Dot2PiS_S_
.extern .func  (.param .b32 func_retval0) vprintf
(
	.param .b64 vprintf_param_0,
	.param .b64 vprintf_param_1
)
;
.global .align 1 .b8 $str[39] = {10, 32, 116, 104, 114, 101, 97, 100, 73, 68, 58, 32, 37, 100, 44, 32, 111, 117, 116, 58, 32, 37, 100, 44, 32, 97, 58, 32, 37, 100, 44, 32, 98, 58, 32, 37, 100, 32};

.visible .entry _Z4Dot2PiS_S_(
	.param .u64 .ptr .align 1 _Z4Dot2PiS_S__param_0,
	.param .u64 .ptr .align 1 _Z4Dot2PiS_S__param_1,
	.param .u64 .ptr .align 1 _Z4Dot2PiS_S__param_2
)
{
	.local .align 16 .b8 	__local_depot0[16];
	.reg .b64 	%SP;
	.reg .b64 	%SPL;
	.reg .b32 	%r<15>;
	.reg .b64 	%rd<19>;

	mov.u64 	%SPL, __local_depot0;
	cvta.local.u64 	%SP, %SPL;
	ld.param.u64 	%rd1, [_Z4Dot2PiS_S__param_0];
	ld.param.u64 	%rd2, [_Z4Dot2PiS_S__param_1];
	ld.param.u64 	%rd3, [_Z4Dot2PiS_S__param_2];
	cvta.to.global.u64 	%rd4, %rd3;
	cvta.to.global.u64 	%rd5, %rd2;
	cvta.to.global.u64 	%rd6, %rd1;
	add.u64 	%rd7, %SP, 0;
	add.u64 	%rd8, %SPL, 0;
	mov.u32 	%r1, %ctaid.x;
	mul.wide.u32 	%rd9, %r1, 4;
	add.s64 	%rd10, %rd6, %rd9;
	ld.global.u32 	%r2, [%rd10];
	mov.u32 	%r3, %ntid.x;
	mov.u32 	%r4, %tid.x;
	mad.lo.s32 	%r5, %r3, %r1, %r4;
	mul.wide.u32 	%rd11, %r5, 4;
	add.s64 	%rd12, %rd5, %rd11;
	ld.global.u32 	%r6, [%rd12];
	mul.lo.s32 	%r7, %r6, %r2;
	mov.u32 	%r8, %nctaid.x;
	mad.lo.s32 	%r9, %r4, %r8, %r1;
	mul.wide.u32 	%rd13, %r9, 4;
	add.s64 	%rd14, %rd4, %rd13;
	st.global.u32 	[%rd14], %r7;
	mul.wide.u32 	%rd15, %r4, 4;
	add.s64 	%rd16, %rd4, %rd15;
	ld.global.u32 	%r10, [%rd16];
	ld.global.u32 	%r11, [%rd10];
	ld.global.u32 	%r12, [%rd12];
	st.local.v4.u32 	[%rd8], {%r4, %r10, %r11, %r12};
	mov.u64 	%rd17, $str;
	cvta.global.u64 	%rd18, %rd17;
	{ // callseq 0, 0
	.param .b64 param0;
	st.param.b64 	[param0], %rd18;
	.param .b64 param1;
	st.param.b64 	[param1], %rd7;
	.param .b32 retval0;
	call.uni (retval0), 
	vprintf, 
	(
	param0, 
	param1
	);
	ld.param.b32 	%r13, [retval0];
	} // callseq 0
	ret;

}
	// .globl	_Z4Dot3PiS_S_i
.visible .entry _Z4Dot3PiS_S_i(
	.param .u64 .ptr .align 1 _Z4Dot3PiS_S_i_param_0,
	.param .u64 .ptr .align 1 _Z4Dot3PiS_S_i_param_1,
	.param .u64 .ptr .align 1 _Z4Dot3PiS_S_i_param_2,
	.param .u32 _Z4Dot3PiS_S_i_param_3
)
{
	.local .align 16 .b8 	__local_depot1[16];
	.reg .b64 	%SP;
	.reg .b64 	%SPL;
	.reg .pred 	%p<10>;
	.reg .b32 	%r<283>;
	.reg .b64 	%rd<130>;

	mov.u64 	%SPL, __local_depot1;
	cvta.local.u64 	%SP, %SPL;
	ld.param.u64 	%rd9, [_Z4Dot3PiS_S_i_param_0];
	ld.param.u32 	%r86, [_Z4Dot3PiS_S_i_param_3];
	cvta.to.global.u64 	%rd1, %rd9;
	setp.lt.s32 	%p1, %r86, 1;
	@%p1 bra 	$L__BB1_12;
	mov.u32 	%r272, %ctaid.x;
	mov.u32 	%r2, %tid.x;
	mov.u32 	%r3, %ntid.x;
	setp.lt.u32 	%p2, %r86, 8;
	mov.b32 	%r281, 0;
	@%p2 bra 	$L__BB1_4;
	and.b32  	%r89, %r86, 2147483640;
	neg.s32 	%r279, %r89;
	mul.lo.s32 	%r278, %r272, 7;
	shl.b32 	%r6, %r272, 3;
	mul.lo.s32 	%r277, %r272, 6;
	mul.lo.s32 	%r276, %r272, 5;
	shl.b32 	%r275, %r272, 2;
	mul.lo.s32 	%r274, %r272, 3;
	shl.b32 	%r273, %r272, 1;
	add.s32 	%r270, %r2, %r3;
	shl.b32 	%r90, %r3, 1;
	add.s32 	%r269, %r2, %r90;
	mad.lo.s32 	%r268, %r3, 3, %r2;
	shl.b32 	%r91, %r3, 2;
	add.s32 	%r267, %r2, %r91;
	mad.lo.s32 	%r266, %r3, 5, %r2;
	mad.lo.s32 	%r265, %r3, 6, %r2;
	mad.lo.s32 	%r264, %r3, 7, %r2;
	add.s32 	%r262, %r2, %r272;
	add.s32 	%r261, %r2, %r273;
	add.s32 	%r260, %r2, %r274;
	add.s32 	%r259, %r2, %r275;
	add.s32 	%r258, %r2, %r276;
	add.s32 	%r257, %r2, %r277;
	add.s32 	%r256, %r2, %r278;
	add.s64 	%rd129, %rd1, 16;
	mov.b32 	%r271, 3;
	add.u64 	%rd20, %SP, 0;
	mov.u64 	%rd22, $str;
	mov.u32 	%r255, %r2;
	mov.u32 	%r263, %r2;
$L__BB1_3:
	.pragma "nounroll";
	ld.param.u64 	%rd127, [_Z4Dot3PiS_S_i_param_2];
	ld.param.u64 	%rd125, [_Z4Dot3PiS_S_i_param_1];
	and.b32  	%r281, %r86, 2147483640;
	ld.global.u32 	%r92, [%rd129+-16];
	cvta.to.global.u64 	%rd12, %rd125;
	mul.wide.u32 	%rd13, %r255, 4;
	add.s64 	%rd14, %rd12, %rd13;
	ld.global.u32 	%r93, [%rd14];
	mul.lo.s32 	%r94, %r93, %r92;
	cvta.to.global.u64 	%rd15, %rd127;
	mul.wide.u32 	%rd16, %r263, 4;
	add.s64 	%rd17, %rd15, %rd16;
	st.global.u32 	[%rd17], %r94;
	add.s32 	%r95, %r271, -3;
	mul.wide.u32 	%rd18, %r95, 4;
	add.s64 	%rd19, %rd15, %rd18;
	ld.global.u32 	%r96, [%rd19];
	ld.global.u32 	%r97, [%rd129+-16];
	ld.global.u32 	%r98, [%rd14];
	cvta.to.local.u64 	%rd21, %rd20;
	st.local.v4.u32 	[%rd21], {%r2, %r96, %r97, %r98};
	cvta.global.u64 	%rd23, %rd22;
	{ // callseq 1, 0
	.param .b64 param0;
	st.param.b64 	[param0], %rd23;
	.param .b64 param1;
	st.param.b64 	[param1], %rd20;
	.param .b32 retval0;
	call.uni (retval0), 
	vprintf, 
	(
	param0, 
	param1
	);
	ld.param.b32 	%r99, [retval0];
	} // callseq 1
	ld.global.u32 	%r101, [%rd129+-12];
	mul.wide.u32 	%rd24, %r262, 4;
	add.s64 	%rd25, %rd12, %rd24;
	ld.global.u32 	%r102, [%rd25];
	mul.lo.s32 	%r103, %r102, %r101;
	mul.wide.u32 	%rd26, %r270, 4;
	add.s64 	%rd27, %rd15, %rd26;
	st.global.u32 	[%rd27], %r103;
	add.s32 	%r104, %r272, 1;
	mul.wide.u32 	%rd28, %r104, 4;
	add.s64 	%rd29, %rd15, %rd28;
	ld.global.u32 	%r105, [%rd29];
	ld.global.u32 	%r106, [%rd129+-12];
	ld.global.u32 	%r107, [%rd25];
	st.local.v4.u32 	[%rd21], {%r2, %r105, %r106, %r107};
	{ // callseq 2, 0
	.param .b64 param0;
	st.param.b64 	[param0], %rd23;
	.param .b64 param1;
	st.param.b64 	[param1], %rd20;
	.param .b32 retval0;
	call.uni (retval0), 
	vprintf, 
	(
	param0, 
	param1
	);
	ld.param.b32 	%r108, [retval0];
	} // callseq 2
	ld.global.u32 	%r110, [%rd129+-8];
	mul.wide.u32 	%rd30, %r261, 4;
	add.s64 	%rd31, %rd12, %rd30;
	ld.global.u32 	%r111, [%rd31];
	mul.lo.s32 	%r112, %r111, %r110;
	mul.wide.u32 	%rd32, %r269, 4;
	add.s64 	%rd33, %rd15, %rd32;
	st.global.u32 	[%rd33], %r112;
	add.s32 	%r113, %r273, 2;
	mul.wide.u32 	%rd34, %r113, 4;
	add.s64 	%rd35, %rd15, %rd34;
	ld.global.u32 	%r114, [%rd35];
	ld.global.u32 	%r115, [%rd129+-8];
	ld.global.u32 	%r116, [%rd31];
	st.local.v4.u32 	[%rd21], {%r2, %r114, %r115, %r116};
	{ // callseq 3, 0
	.param .b64 param0;
	st.param.b64 	[param0], %rd23;
	.param .b64 param1;
	st.param.b64 	[param1], %rd20;
	.param .b32 retval0;
	call.uni (retval0), 
	vprintf, 
	(
	param0, 
	param1
	);
	ld.param.b32 	%r117, [retval0];
	} // callseq 3
	ld.global.u32 	%r119, [%rd129+-4];
	mul.wide.u32 	%rd36, %r260, 4;
	add.s64 	%rd37, %rd12, %rd36;
	ld.global.u32 	%r120, [%rd37];
	mul.lo.s32 	%r121, %r120, %r119;
	mul.wide.u32 	%rd38, %r268, 4;
	add.s64 	%rd39, %rd15, %rd38;
	st.global.u32 	[%rd39], %r121;
	add.s32 	%r122, %r274, 3;
	mul.wide.u32 	%rd40, %r122, 4;
	add.s64 	%rd41, %rd15, %rd40;
	ld.global.u32 	%r123, [%rd41];
	ld.global.u32 	%r124, [%rd129+-4];
	ld.global.u32 	%r125, [%rd37];
	st.local.v4.u32 	[%rd21], {%r2, %r123, %r124, %r125};
	{ // callseq 4, 0
	.param .b64 param0;
	st.param.b64 	[param0], %rd23;
	.param .b64 param1;
	st.param.b64 	[param1], %rd20;
	.param .b32 retval0;
	call.uni (retval0), 
	vprintf, 
	(
	param0, 
	param1
	);
	ld.param.b32 	%r126, [retval0];
	} // callseq 4
	ld.global.u32 	%r128, [%rd129];
	mul.wide.u32 	%rd42, %r259, 4;
	add.s64 	%rd43, %rd12, %rd42;
	ld.global.u32 	%r129, [%rd43];
	mul.lo.s32 	%r130, %r129, %r128;
	mul.wide.u32 	%rd44, %r267, 4;
	add.s64 	%rd45, %rd15, %rd44;
	st.global.u32 	[%rd45], %r130;
	add.s32 	%r131, %r275, 4;
	mul.wide.u32 	%rd46, %r131, 4;
	add.s64 	%rd47, %rd15, %rd46;
	ld.global.u32 	%r132, [%rd47];
	ld.global.u32 	%r133, [%rd129];
	ld.global.u32 	%r134, [%rd43];
	st.local.v4.u32 	[%rd21], {%r2, %r132, %r133, %r134};
	{ // callseq 5, 0
	.param .b64 param0;
	st.param.b64 	[param0], %rd23;
	.param .b64 param1;
	st.param.b64 	[param1], %rd20;
	.param .b32 retval0;
	call.uni (retval0), 
	vprintf, 
	(
	param0, 
	param1
	);
	ld.param.b32 	%r135, [retval0];
	} // callseq 5
	ld.global.u32 	%r137, [%rd129+4];
	mul.wide.u32 	%rd48, %r258, 4;
	add.s64 	%rd49, %rd12, %rd48;
	ld.global.u32 	%r138, [%rd49];
	mul.lo.s32 	%r139, %r138, %r137;
	mul.wide.u32 	%rd50, %r266, 4;
	add.s64 	%rd51, %rd15, %rd50;
	st.global.u32 	[%rd51], %r139;
	add.s32 	%r140, %r276, 5;
	mul.wide.u32 	%rd52, %r140, 4;
	add.s64 	%rd53, %rd15, %rd52;
	ld.global.u32 	%r141, [%rd53];
	ld.global.u32 	%r142, [%rd129+4];
	ld.global.u32 	%r143, [%rd49];
	st.local.v4.u32 	[%rd21], {%r2, %r141, %r142, %r143};
	{ // callseq 6, 0
	.param .b64 param0;
	st.param.b64 	[param0], %rd23;
	.param .b64 param1;
	st.param.b64 	[param1], %rd20;
	.param .b32 retval0;
	call.uni (retval0), 
	vprintf, 
	(
	param0, 
	param1
	);
	ld.param.b32 	%r144, [retval0];
	} // callseq 6
	ld.global.u32 	%r146, [%rd129+8];
	mul.wide.u32 	%rd54, %r257, 4;
	add.s64 	%rd55, %rd12, %rd54;
	ld.global.u32 	%r147, [%rd55];
	mul.lo.s32 	%r148, %r147, %r146;
	mul.wide.u32 	%rd56, %r265, 4;
	add.s64 	%rd57, %rd15, %rd56;
	st.global.u32 	[%rd57], %r148;
	add.s32 	%r149, %r277, 6;
	mul.wide.u32 	%rd58, %r149, 4;
	add.s64 	%rd59, %rd15, %rd58;
	ld.global.u32 	%r150, [%rd59];
	ld.global.u32 	%r151, [%rd129+8];
	ld.global.u32 	%r152, [%rd55];
	st.local.v4.u32 	[%rd21], {%r2, %r150, %r151, %r152};
	{ // callseq 7, 0
	.param .b64 param0;
	st.param.b64 	[param0], %rd23;
	.param .b64 param1;
	st.param.b64 	[param1], %rd20;
	.param .b32 retval0;
	call.uni (retval0), 
	vprintf, 
	(
	param0, 
	param1
	);
	ld.param.b32 	%r153, [retval0];
	} // callseq 7
	ld.global.u32 	%r155, [%rd129+12];
	mul.wide.u32 	%rd60, %r256, 4;
	add.s64 	%rd61, %rd12, %rd60;
	ld.global.u32 	%r156, [%rd61];
	mul.lo.s32 	%r157, %r156, %r155;
	mul.wide.u32 	%rd62, %r264, 4;
	add.s64 	%rd63, %rd15, %rd62;
	st.global.u32 	[%rd63], %r157;
	add.s32 	%r158, %r278, 7;
	mul.wide.u32 	%rd64, %r158, 4;
	add.s64 	%rd65, %rd15, %rd64;
	ld.global.u32 	%r159, [%rd65];
	ld.global.u32 	%r160, [%rd129+12];
	ld.global.u32 	%r161, [%rd61];
	st.local.v4.u32 	[%rd21], {%r2, %r159, %r160, %r161};
	{ // callseq 8, 0
	.param .b64 param0;
	st.param.b64 	[param0], %rd23;
	.param .b64 param1;
	st.param.b64 	[param1], %rd20;
	.param .b32 retval0;
	call.uni (retval0), 
	vprintf, 
	(
	param0, 
	param1
	);
	ld.param.b32 	%r162, [retval0];
	} // callseq 8
	add.s32 	%r279, %r279, 8;
	add.s32 	%r164, %r6, 8;
	add.s32 	%r278, %r278, %r164;
	add.s32 	%r277, %r277, %r164;
	add.s32 	%r276, %r276, %r164;
	add.s32 	%r275, %r275, %r164;
	add.s32 	%r274, %r274, %r164;
	add.s32 	%r273, %r273, %r164;
	add.s32 	%r272, %r272, %r164;
	add.s32 	%r271, %r271, %r164;
	mov.u32 	%r165, %ntid.x;
	shl.b32 	%r166, %r165, 3;
	add.s32 	%r270, %r270, %r166;
	add.s32 	%r269, %r269, %r166;
	add.s32 	%r268, %r268, %r166;
	add.s32 	%r267, %r267, %r166;
	add.s32 	%r266, %r266, %r166;
	add.s32 	%r265, %r265, %r166;
	add.s32 	%r264, %r264, %r166;
	add.s32 	%r263, %r263, %r166;
	add.s32 	%r262, %r262, %r6;
	add.s32 	%r261, %r261, %r6;
	add.s32 	%r260, %r260, %r6;
	add.s32 	%r259, %r259, %r6;
	add.s32 	%r258, %r258, %r6;
	add.s32 	%r257, %r257, %r6;
	add.s32 	%r256, %r256, %r6;
	add.s32 	%r255, %r255, %r6;
	add.s64 	%rd129, %rd129, 32;
	setp.ne.s32 	%p3, %r279, 0;
	@%p3 bra 	$L__BB1_3;
$L__BB1_4:
	and.b32  	%r78, %r86, 7;
	setp.eq.s32 	%p4, %r78, 0;
	@%p4 bra 	$L__BB1_12;
	ld.param.u64 	%rd128, [_Z4Dot3PiS_S_i_param_2];
	ld.param.u64 	%rd126, [_Z4Dot3PiS_S_i_param_1];
	ld.param.u64 	%rd124, [_Z4Dot3PiS_S_i_param_0];
	cvta.to.global.u64 	%rd5, %rd126;
	cvta.to.global.u64 	%rd6, %rd128;
	cvta.to.global.u64 	%rd7, %rd124;
	mov.u32 	%r79, %ntid.x;
	mov.u32 	%r80, %ctaid.x;
	add.u64 	%rd66, %SP, 0;
	add.u64 	%rd8, %SPL, 0;
	and.b32  	%r81, %r86, 3;
	setp.lt.u32 	%p5, %r78, 4;
	@%p5 bra 	$L__BB1_7;
	mul.wide.u32 	%rd67, %r281, 4;
	add.s64 	%rd68, %rd7, %rd67;
	ld.global.u32 	%r167, [%rd68];
	mul.lo.s32 	%r168, %r281, %r80;
	add.s32 	%r169, %r168, %r2;
	mul.wide.u32 	%rd69, %r169, 4;
	add.s64 	%rd70, %rd5, %rd69;
	ld.global.u32 	%r170, [%rd70];
	mul.lo.s32 	%r171, %r170, %r167;
	mad.lo.s32 	%r172, %r281, %r79, %r2;
	mul.wide.u32 	%rd71, %r172, 4;
	add.s64 	%rd72, %rd6, %rd71;
	st.global.u32 	[%rd72], %r171;
	add.s32 	%r173, %r168, %r281;
	mul.wide.u32 	%rd73, %r173, 4;
	add.s64 	%rd74, %rd6, %rd73;
	ld.global.u32 	%r174, [%rd74];
	ld.global.u32 	%r175, [%rd68];
	ld.global.u32 	%r176, [%rd70];
	st.local.v4.u32 	[%rd8], {%r2, %r174, %r175, %r176};
	mov.u64 	%rd75, $str;
	cvta.global.u64 	%rd76, %rd75;
	{ // callseq 9, 0
	.param .b64 param0;
	st.param.b64 	[param0], %rd76;
	.param .b64 param1;
	st.param.b64 	[param1], %rd66;
	.param .b32 retval0;
	call.uni (retval0), 
	vprintf, 
	(
	param0, 
	param1
	);
	ld.param.b32 	%r177, [retval0];
	} // callseq 9
	add.s32 	%r179, %r168, %r80;
	add.s32 	%r180, %r281, %r179;
	ld.global.u32 	%r181, [%rd68+4];
	add.s32 	%r182, %r169, %r80;
	mul.wide.u32 	%rd78, %r182, 4;
	add.s64 	%rd79, %rd5, %rd78;
	ld.global.u32 	%r183, [%rd79];
	mul.lo.s32 	%r184, %r183, %r181;
	add.s32 	%r185, %r172, %r79;
	mul.wide.u32 	%rd80, %r185, 4;
	add.s64 	%rd81, %rd6, %rd80;
	st.global.u32 	[%rd81], %r184;
	add.s32 	%r186, %r180, 1;
	mul.wide.u32 	%rd82, %r186, 4;
	add.s64 	%rd83, %rd6, %rd82;
	ld.global.u32 	%r187, [%rd83];
	ld.global.u32 	%r188, [%rd68+4];
	ld.global.u32 	%r189, [%rd79];
	st.local.v4.u32 	[%rd8], {%r2, %r187, %r188, %r189};
	{ // callseq 10, 0
	.param .b64 param0;
	st.param.b64 	[param0], %rd76;
	.param .b64 param1;
	st.param.b64 	[param1], %rd66;
	.param .b32 retval0;
	call.uni (retval0), 
	vprintf, 
	(
	param0, 
	param1
	);
	ld.param.b32 	%r190, [retval0];
	} // callseq 10
	add.s32 	%r192, %r179, %r80;
	add.s32 	%r193, %r281, %r192;
	ld.global.u32 	%r194, [%rd68+8];
	add.s32 	%r195, %r182, %r80;
	mul.wide.u32 	%rd84, %r195, 4;
	add.s64 	%rd85, %rd5, %rd84;
	ld.global.u32 	%r196, [%rd85];
	mul.lo.s32 	%r197, %r196, %r194;
	add.s32 	%r198, %r185, %r79;
	mul.wide.u32 	%rd86, %r198, 4;
	add.s64 	%rd87, %rd6, %rd86;
	st.global.u32 	[%rd87], %r197;
	add.s32 	%r199, %r193, 2;
	mul.wide.u32 	%rd88, %r199, 4;
	add.s64 	%rd89, %rd6, %rd88;
	ld.global.u32 	%r200, [%rd89];
	ld.global.u32 	%r201, [%rd68+8];
	ld.global.u32 	%r202, [%rd85];
	st.local.v4.u32 	[%rd8], {%r2, %r200, %r201, %r202};
	{ // callseq 11, 0
	.param .b64 param0;
	st.param.b64 	[param0], %rd76;
	.param .b64 param1;
	st.param.b64 	[param1], %rd66;
	.param .b32 retval0;
	call.uni (retval0), 
	vprintf, 
	(
	param0, 
	param1
	);
	ld.param.b32 	%r203, [retval0];
	} // callseq 11
	add.s32 	%r205, %r192, %r80;
	add.s32 	%r206, %r281, %r205;
	ld.global.u32 	%r207, [%rd68+12];
	add.s32 	%r208, %r195, %r80;
	mul.wide.u32 	%rd90, %r208, 4;
	add.s64 	%rd91, %rd5, %rd90;
	ld.global.u32 	%r209, [%rd91];
	mul.lo.s32 	%r210, %r209, %r207;
	add.s32 	%r211, %r198, %r79;
	mul.wide.u32 	%rd92, %r211, 4;
	add.s64 	%rd93, %rd6, %rd92;
	st.global.u32 	[%rd93], %r210;
	add.s32 	%r212, %r206, 3;
	mul.wide.u32 	%rd94, %r212, 4;
	add.s64 	%rd95, %rd6, %rd94;
	ld.global.u32 	%r213, [%rd95];
	ld.global.u32 	%r214, [%rd68+12];
	ld.global.u32 	%r215, [%rd91];
	st.local.v4.u32 	[%rd8], {%r2, %r213, %r214, %r215};
	{ // callseq 12, 0
	.param .b64 param0;
	st.param.b64 	[param0], %rd76;
	.param .b64 param1;
	st.param.b64 	[param1], %rd66;
	.param .b32 retval0;
	call.uni (retval0), 
	vprintf, 
	(
	param0, 
	param1
	);
	ld.param.b32 	%r216, [retval0];
	} // callseq 12
	add.s32 	%r281, %r281, 4;
$L__BB1_7:
	setp.eq.s32 	%p6, %r81, 0;
	@%p6 bra 	$L__BB1_12;
	setp.eq.s32 	%p7, %r81, 1;
	@%p7 bra 	$L__BB1_10;
	mul.wide.u32 	%rd96, %r281, 4;
	add.s64 	%rd97, %rd7, %rd96;
	ld.global.u32 	%r218, [%rd97];
	mul.lo.s32 	%r219, %r281, %r80;
	add.s32 	%r220, %r219, %r2;
	mul.wide.u32 	%rd98, %r220, 4;
	add.s64 	%rd99, %rd5, %rd98;
	ld.global.u32 	%r221, [%rd99];
	mul.lo.s32 	%r222, %r221, %r218;
	mad.lo.s32 	%r223, %r281, %r79, %r2;
	mul.wide.u32 	%rd100, %r223, 4;
	add.s64 	%rd101, %rd6, %rd100;
	st.global.u32 	[%rd101], %r222;
	add.s32 	%r224, %r219, %r281;
	mul.wide.u32 	%rd102, %r224, 4;
	add.s64 	%rd103, %rd6, %rd102;
	ld.global.u32 	%r225, [%rd103];
	ld.global.u32 	%r226, [%rd97];
	ld.global.u32 	%r227, [%rd99];
	st.local.v4.u32 	[%rd8], {%r2, %r225, %r226, %r227};
	mov.u64 	%rd104, $str;
	cvta.global.u64 	%rd105, %rd104;
	{ // callseq 13, 0
	.param .b64 param0;
	st.param.b64 	[param0], %rd105;
	.param .b64 param1;
	st.param.b64 	[param1], %rd66;
	.param .b32 retval0;
	call.uni (retval0), 
	vprintf, 
	(
	param0, 
	param1
	);
	ld.param.b32 	%r228, [retval0];
	} // callseq 13
	add.s32 	%r230, %r224, %r80;
	ld.global.u32 	%r231, [%rd97+4];
	add.s32 	%r232, %r220, %r80;
	mul.wide.u32 	%rd107, %r232, 4;
	add.s64 	%rd108, %rd5, %rd107;
	ld.global.u32 	%r233, [%rd108];
	mul.lo.s32 	%r234, %r233, %r231;
	add.s32 	%r235, %r223, %r79;
	mul.wide.u32 	%rd109, %r235, 4;
	add.s64 	%rd110, %rd6, %rd109;
	st.global.u32 	[%rd110], %r234;
	add.s32 	%r236, %r230, 1;
	mul.wide.u32 	%rd111, %r236, 4;
	add.s64 	%rd112, %rd6, %rd111;
	ld.global.u32 	%r237, [%rd112];
	ld.global.u32 	%r238, [%rd97+4];
	ld.global.u32 	%r239, [%rd108];
	st.local.v4.u32 	[%rd8], {%r2, %r237, %r238, %r239};
	{ // callseq 14, 0
	.param .b64 param0;
	st.param.b64 	[param0], %rd105;
	.param .b64 param1;
	st.param.b64 	[param1], %rd66;
	.param .b32 retval0;
	call.uni (retval0), 
	vprintf, 
	(
	param0, 
	param1
	);
	ld.param.b32 	%r240, [retval0];
	} // callseq 14
	add.s32 	%r281, %r281, 2;
$L__BB1_10:
	and.b32  	%r242, %r86, 1;
	setp.eq.b32 	%p8, %r242, 1;
	not.pred 	%p9, %p8;
	@%p9 bra 	$L__BB1_12;
	mul.wide.u32 	%rd113, %r281, 4;
	add.s64 	%rd114, %rd7, %rd113;
	ld.global.u32 	%r243, [%rd114];
	mul.lo.s32 	%r244, %r281, %r80;
	add.s32 	%r245, %r244, %r2;
	mul.wide.u32 	%rd115, %r245, 4;
	add.s64 	%rd116, %rd5, %rd115;
	ld.global.u32 	%r246, [%rd116];
	mul.lo.s32 	%r247, %r246, %r243;
	mad.lo.s32 	%r248, %r281, %r79, %r2;
	mul.wide.u32 	%rd117, %r248, 4;
	add.s64 	%rd118, %rd6, %rd117;
	st.global.u32 	[%rd118], %r247;
	add.s32 	%r249, %r244, %r281;
	mul.wide.u32 	%rd119, %r249, 4;
	add.s64 	%rd120, %rd6, %rd119;
	ld.global.u32 	%r250, [%rd120];
	ld.global.u32 	%r251, [%rd114];
	ld.global.u32 	%r252, [%rd116];
	st.local.v4.u32 	[%rd8], {%r2, %r250, %r251, %r252};
	mov.u64 	%rd121, $str;
	cvta.global.u64 	%rd122, %rd121;
	{ // callseq 15, 0
	.param .b64 param0;
	st.param.b64 	[param0], %rd122;
	.param .b64 param1;
	st.param.b64 	[param1], %rd66;
	.param .b32 retval0;
	call.uni (retval0), 
	vprintf, 
	(
	param0, 
	param1
	);
	ld.param.b32 	%r253, [retval0];
	} // callseq 15
$L__BB1_12:
	ret;

}


// ===== COMPILED SASS (sm_100) =====

	.target	sm_100

	.elftype	@"ET_EXEC"


//--------------------- .note.nv.tkinfo           --------------------------
	.section	.note.nv.tkinfo,"",@"SHT_NOTE"
	.sectionflags	@"SHF_NOTE_NV_TKINFO"
	.tkinfo
        /*0018*/ 	.word	0x00000002
        /*0030*/ 	.string	""
        /*0030*/ 	.string	"ptxas"
        /*0030*/ 	.string	"Cuda compilation tools, release 13.0, V13.0.88"
        /*0030*/ 	.string	"Build cuda_13.0.r13.0/compiler.36424714_0"
        /*0030*/ 	.string	"-arch sm_100 -m 64 "



//--------------------- .note.nv.cuinfo           --------------------------
	.section	.note.nv.cuinfo,"",@"SHT_NOTE"
	.sectionflags	@"SHF_NOTE_NV_CUINFO"
        /*0018*/ 	.short	0x0002
        /*001a*/ 	.short	0x0064
        /*001c*/ 	.short	0x0082
	.zero		2


//--------------------- .nv.info                  --------------------------
	.section	.nv.info,"",@"SHT_CUDA_INFO"
	.align	4


	//----- nvinfo : EIATTR_REGCOUNT
	.align		4
        /*0000*/ 	.byte	0x04, 0x2f
        /*0002*/ 	.short	(.L_2 - .L_1)
	.align		4
.L_1:
        /*0004*/ 	.word	index@(_Z4Dot2PiS_S_)
        /*0008*/ 	.word	0x00000018


	//----- nvinfo : EIATTR_FRAME_SIZE
	.align		4
.L_2:
        /*000c*/ 	.byte	0x04, 0x11
        /*000e*/ 	.short	(.L_4 - .L_3)
	.align		4
.L_3:
        /*0010*/ 	.word	index@(_Z4Dot2PiS_S_)
        /*0014*/ 	.word	0x00000010


	//----- nvinfo : EIATTR_REGCOUNT
	.align		4
.L_4:
        /*0018*/ 	.byte	0x04, 0x2f
        /*001a*/ 	.short	(.L_6 - .L_5)
	.align		4
.L_5:
        /*001c*/ 	.word	index@(_Z4Dot3PiS_S_i)
        /*0020*/ 	.word	0x00000040


	//----- nvinfo : EIATTR_FRAME_SIZE
	.align		4
.L_6:
        /*0024*/ 	.byte	0x04, 0x11
        /*0026*/ 	.short	(.L_8 - .L_7)
	.align		4
.L_7:
        /*0028*/ 	.word	index@(_Z4Dot3PiS_S_i)
        /*002c*/ 	.word	0x00000010


	//----- nvinfo : EIATTR_MIN_STACK_SIZE
	.align		4
.L_8:
        /*0030*/ 	.byte	0x04, 0x12
        /*0032*/ 	.short	(.L_10 - .L_9)
	.align		4
.L_9:
        /*0034*/ 	.word	index@(_Z4Dot3PiS_S_i)
        /*0038*/ 	.word	0x00000010


	//----- nvinfo : EIATTR_MIN_STACK_SIZE
	.align		4
.L_10:
        /*003c*/ 	.byte	0x04, 0x12
        /*003e*/ 	.short	(.L_12 - .L_11)
	.align		4
.L_11:
        /*0040*/ 	.word	index@(_Z4Dot2PiS_S_)
        /*0044*/ 	.word	0x00000010
.L_12:


//--------------------- .nv.compat                --------------------------
	.section	.nv.compat,"",@"SHT_CUDA_COMPAT_INFO"
	.align	4
        /*0000*/ 	.byte	0x02, 0x09, 0x00, 0x00, 0x02, 0x02, 0x01, 0x00, 0x02, 0x05, 0x05, 0x00, 0x03, 0x07, 0x01, 0x01
        /*0010*/ 	.byte	0x02, 0x03, 0x00, 0x00, 0x02, 0x06, 0x01, 0x00, 0x04, 0x0b, 0x08, 0x00, 0x09, 0x00, 0x00, 0x00
        /*0020*/ 	.byte	0x00, 0x00, 0x00, 0x00


//--------------------- .nv.info._Z4Dot3PiS_S_i   --------------------------
	.section	.nv.info._Z4Dot3PiS_S_i,"",@"SHT_CUDA_INFO"
	.sectionflags	@""
	.align	4


	//----- nvinfo : EIATTR_CUDA_API_VERSION
	.align		4
        /*0000*/ 	.byte	0x04, 0x37
        /*0002*/ 	.short	(.L_14 - .L_13)
.L_13:
        /*0004*/ 	.word	0x00000082


	//----- nvinfo : EIATTR_KPARAM_INFO
	.align		4
.L_14:
        /*0008*/ 	.byte	0x04, 0x17
        /*000a*/ 	.short	(.L_16 - .L_15)
.L_15:
        /*000c*/ 	.word	0x00000000
        /*0010*/ 	.short	0x0003
        /*0012*/ 	.short	0x0018
        /*0014*/ 	.byte	0x00, 0xf0, 0x11, 0x00


	//----- nvinfo : EIATTR_KPARAM_INFO
	.align		4
.L_16:
        /*0018*/ 	.byte	0x04, 0x17
        /*001a*/ 	.short	(.L_18 - .L_17)
.L_17:
        /*001c*/ 	.word	0x00000000
        /*0020*/ 	.short	0x0002
        /*0022*/ 	.short	0x0010
        /*0024*/ 	.byte	0x00, 0xf5, 0x21, 0x00


	//----- nvinfo : EIATTR_KPARAM_INFO
	.align		4
.L_18:
        /*0028*/ 	.byte	0x04, 0x17
        /*002a*/ 	.short	(.L_20 - .L_19)
.L_19:
        /*002c*/ 	.word	0x00000000
        /*0030*/ 	.short	0x0001
        /*0032*/ 	.short	0x0008
        /*0034*/ 	.byte	0x00, 0xf5, 0x21, 0x00


	//----- nvinfo : EIATTR_KPARAM_INFO
	.align		4
.L_20:
        /*0038*/ 	.byte	0x04, 0x17
        /*003a*/ 	.short	(.L_22 - .L_21)
.L_21:
        /*003c*/ 	.word	0x00000000
        /*0040*/ 	.short	0x0000
        /*0042*/ 	.short	0x0000
        /*0044*/ 	.byte	0x00, 0xf5, 0x21, 0x00


	//----- nvinfo : EIATTR_SPARSE_MMA_MASK
	.align		4
.L_22:
        /*0048*/ 	.byte	0x03, 0x50
        /*004a*/ 	.short	0x0000


	//----- nvinfo : EIATTR_MAXREG_COUNT
	.align		4
        /*004c*/ 	.byte	0x03, 0x1b
        /*004e*/ 	.short	0x00ff


	//----- nvinfo : EIATTR_EXTERNS
	.align		4
        /*0050*/ 	.byte	0x04, 0x0f
        /*0052*/ 	.short	(.L_24 - .L_23)


	//   ....[0]....
	.align		4
.L_23:
        /*0054*/ 	.word	index@(vprintf)


	//----- nvinfo : EIATTR_MERCURY_ISA_VERSION
	.align		4
.L_24:
        /*0058*/ 	.byte	0x03, 0x5f
        /*005a*/ 	.short	0x0101


	//----- nvinfo : EIATTR_VRC_CTA_INIT_COUNT
	.align		4
        /*005c*/ 	.byte	0x02, 0x4a
	.zero		1
	.zero		1


	//----- nvinfo : EIATTR_SYSCALL_OFFSETS
	.align		4
        /*0060*/ 	.byte	0x04, 0x46
        /*0062*/ 	.short	(.L_26 - .L_25)


	//   ....[0]....
.L_25:
        /*0064*/ 	.word	0x00000540


	//   ....[1]....
        /*0068*/ 	.word	0x000006b0


	//   ....[2]....
        /*006c*/ 	.word	0x00000820


	//   ....[3]....
        /*0070*/ 	.word	0x00000990


	//   ....[4]....
        /*0074*/ 	.word	0x00000b00


	//   ....[5]....
        /*0078*/ 	.word	0x00000c70


	//   ....[6]....
        /*007c*/ 	.word	0x00000de0


	//   ....[7]....
        /*0080*/ 	.word	0x00000f50


	//   ....[8]....
        /*0084*/ 	.word	0x000013a0


	//   ....[9]....
        /*0088*/ 	.word	0x00001540


	//   ....[10]....
        /*008c*/ 	.word	0x000016e0


	//   ....[11]....
        /*0090*/ 	.word	0x00001880


	//   ....[12]....
        /*0094*/ 	.word	0x00001a90


	//   ....[13]....
        /*0098*/ 	.word	0x00001c20


	//   ....[14]....
        /*009c*/ 	.word	0x00001e20


	//----- nvinfo : EIATTR_EXIT_INSTR_OFFSETS
	.align		4
.L_26:
        /*00a0*/ 	.byte	0x04, 0x1c
        /*00a2*/ 	.short	(.L_28 - .L_27)


	//   ....[0]....
.L_27:
        /*00a4*/ 	.word	0x00000060


	//   ....[1]....
        /*00a8*/ 	.word	0x00001180


	//   ....[2]....
        /*00ac*/ 	.word	0x000018b0


	//   ....[3]....
        /*00b0*/ 	.word	0x00001c70


	//   ....[4]....
        /*00b4*/ 	.word	0x00001e30


	//----- nvinfo : EIATTR_CRS_STACK_SIZE
	.align		4
.L_28:
        /*00b8*/ 	.byte	0x04, 0x1e
        /*00ba*/ 	.short	(.L_30 - .L_29)
.L_29:
        /*00bc*/ 	.word	0x00000000


	//----- nvinfo : EIATTR_CBANK_PARAM_SIZE
	.align		4
.L_30:
        /*00c0*/ 	.byte	0x03, 0x19
        /*00c2*/ 	.short	0x001c


	//----- nvinfo : EIATTR_PARAM_CBANK
	.align		4
        /*00c4*/ 	.byte	0x04, 0x0a
        /*00c6*/ 	.short	(.L_32 - .L_31)
	.align		4
.L_31:
        /*00c8*/ 	.word	index@(.nv.constant0._Z4Dot3PiS_S_i)
        /*00cc*/ 	.short	0x0380
        /*00ce*/ 	.short	0x001c


	//----- nvinfo : EIATTR_SW_WAR
	.align		4
.L_32:
        /*00d0*/ 	.byte	0x04, 0x36
        /*00d2*/ 	.short	(.L_34 - .L_33)
.L_33:
        /*00d4*/ 	.word	0x00000008
.L_34:


//--------------------- .nv.info._Z4Dot2PiS_S_    --------------------------
	.section	.nv.info._Z4Dot2PiS_S_,"",@"SHT_CUDA_INFO"
	.sectionflags	@""
	.align	4


	//----- nvinfo : EIATTR_CUDA_API_VERSION
	.align		4
        /*0000*/ 	.byte	0x04, 0x37
        /*0002*/ 	.short	(.L_36 - .L_35)
.L_35:
        /*0004*/ 	.word	0x00000082


	//----- nvinfo : EIATTR_KPARAM_INFO
	.align		4
.L_36:
        /*0008*/ 	.byte	0x04, 0x17
        /*000a*/ 	.short	(.L_38 - .L_37)
.L_37:
        /*000c*/ 	.word	0x00000000
        /*0010*/ 	.short	0x0002
        /*0012*/ 	.short	0x0010
        /*0014*/ 	.byte	0x00, 0xf5, 0x21, 0x00


	//----- nvinfo : EIATTR_KPARAM_INFO
	.align		4
.L_38:
        /*0018*/ 	.byte	0x04, 0x17
        /*001a*/ 	.short	(.L_40 - .L_39)
.L_39:
        /*001c*/ 	.word	0x00000000
        /*0020*/ 	.short	0x0001
        /*0022*/ 	.short	0x0008
        /*0024*/ 	.byte	0x00, 0xf5, 0x21, 0x00


	//----- nvinfo : EIATTR_KPARAM_INFO
	.align		4
.L_40:
        /*0028*/ 	.byte	0x04, 0x17
        /*002a*/ 	.short	(.L_42 - .L_41)
.L_41:
        /*002c*/ 	.word	0x00000000
        /*0030*/ 	.short	0x0000
        /*0032*/ 	.short	0x0000
        /*0034*/ 	.byte	0x00, 0xf5, 0x21, 0x00


	//----- nvinfo : EIATTR_SPARSE_MMA_MASK
	.align		4
.L_42:
        /*0038*/ 	.byte	0x03, 0x50
        /*003a*/ 	.short	0x0000


	//----- nvinfo : EIATTR_MAXREG_COUNT
	.align		4
        /*003c*/ 	.byte	0x03, 0x1b
        /*003e*/ 	.short	0x00ff


	//----- nvinfo : EIATTR_EXTERNS
	.align		4
        /*0040*/ 	.byte	0x04, 0x0f
        /*0042*/ 	.short	(.L_44 - .L_43)


	//   ....[0]....
	.align		4
.L_43:
        /*0044*/ 	.word	index@(vprintf)


	//----- nvinfo : EIATTR_MERCURY_ISA_VERSION
	.align		4
.L_44:
        /*0048*/ 	.byte	0x03, 0x5f
        /*004a*/ 	.short	0x0101


	//----- nvinfo : EIATTR_VRC_CTA_INIT_COUNT
	.align		4
        /*004c*/ 	.byte	0x02, 0x4a
	.zero		1
	.zero		1


	//----- nvinfo : EIATTR_SYSCALL_OFFSETS
	.align		4
        /*0050*/ 	.byte	0x04, 0x46
        /*0052*/ 	.short	(.L_46 - .L_45)


	//   ....[0]....
.L_45:
        /*0054*/ 	.word	0x00000220


	//----- nvinfo : EIATTR_EXIT_INSTR_OFFSETS
	.align		4
.L_46:
        /*0058*/ 	.byte	0x04, 0x1c
        /*005a*/ 	.short	(.L_48 - .L_47)


	//   ....[0]....
.L_47:
        /*005c*/ 	.word	0x00000230


	//----- nvinfo : EIATTR_CBANK_PARAM_SIZE
	.align		4
.L_48:
        /*0060*/ 	.byte	0x03, 0x19
        /*0062*/ 	.short	0x0018


	//----- nvinfo : EIATTR_PARAM_CBANK
	.align		4
        /*0064*/ 	.byte	0x04, 0x0a
        /*0066*/ 	.short	(.L_50 - .L_49)
	.align		4
.L_49:
        /*0068*/ 	.word	index@(.nv.constant0._Z4Dot2PiS_S_)
        /*006c*/ 	.short	0x0380
        /*006e*/ 	.short	0x0018


	//----- nvinfo : EIATTR_SW_WAR
	.align		4
.L_50:
        /*0070*/ 	.byte	0x04, 0x36
        /*0072*/ 	.short	(.L_52 - .L_51)
.L_51:
        /*0074*/ 	.word	0x00000008
.L_52:


//--------------------- .nv.callgraph             --------------------------
	.section	.nv.callgraph,"",@"SHT_CUDA_CALLGRAPH"
	.align	4
	.sectionentsize	8
	.align		4
        /*0000*/ 	.word	0x00000000
	.align		4
        /*0004*/ 	.word	0xffffffff
	.align		4
        /*0008*/ 	.word	index@(_Z4Dot3PiS_S_i)
	.align		4
        /*000c*/ 	.word	index@(vprintf)
	.align		4
        /*0010*/ 	.word	index@(_Z4Dot2PiS_S_)
	.align		4
        /*0014*/ 	.word	index@(vprintf)
	.align		4
        /*0018*/ 	.word	0x00000000
	.align		4
        /*001c*/ 	.word	0xfffffffe
	.align		4
        /*0020*/ 	.word	0x00000000
	.align		4
        /*0024*/ 	.word	0xfffffffd
	.align		4
        /*0028*/ 	.word	0x00000000
	.align		4
        /*002c*/ 	.word	0xfffffffc


//--------------------- .nv.constant4             --------------------------
	.section	.nv.constant4,"a",@progbits
	.align	8
	.align		8
.nv.constant4:
        /*0000*/ 	.dword	vprintf
	.align		8
        /*0008*/ 	.dword	$str


//--------------------- .text._Z4Dot3PiS_S_i      --------------------------
	.section	.text._Z4Dot3PiS_S_i,"ax",@progbits
	.align	128
        .global         _Z4Dot3PiS_S_i
        .type           _Z4Dot3PiS_S_i,@function
        .size           _Z4Dot3PiS_S_i,(.L_x_22 - _Z4Dot3PiS_S_i)
        .other          _Z4Dot3PiS_S_i,@"STO_CUDA_ENTRY STV_DEFAULT"
_Z4Dot3PiS_S_i:
.text._Z4Dot3PiS_S_i:
[----:B------:R-:W0:Y:S08]  /*0000*/  LDC R1, c[0x0][0x37c] ;  /* 0x0000df00ff017b82 */ /* 0x000e300000000800 */
[----:B------:R-:W1:Y:S01]  /*0010*/  LDC R57, c[0x0][0x398] ;  /* 0x0000e600ff397b82 */ /* 0x000e620000000800 */
[----:B------:R-:W2:Y:S01]  /*0020*/  LDCU UR4, c[0x0][0x2f8] ;  /* 0x00005f00ff0477ac */ /* 0x000ea20008000800 */
[----:B0-----:R-:W-:-:S04]  /*0030*/  IADD3 R1, PT, PT, R1, -0x10, RZ ;  /* 0xfffffff001017810 */ /* 0x001fc80007ffe0ff */
[----:B--2---:R-:W-:Y:S02]  /*0040*/  IADD3 R2, P0, PT, R1, UR4, RZ ;  /* 0x0000000401027c10 */ /* 0x004fe4000ff1e0ff */
[----:B-1----:R-:W-:-:S13]  /*0050*/  ISETP.GE.AND P1, PT, R57, 0x1, PT ;  /* 0x000000013900780c */ /* 0x002fda0003f26270 */
[----:B------:R-:W-:Y:S05]  /*0060*/  @!P1 EXIT ;  /* 0x000000000000994d */ /* 0x000fea0003800000 */
[----:B------:R-:W0:Y:S01]  /*0070*/  LDCU UR4, c[0x0][0x2fc] ;  /* 0x00005f80ff0477ac */ /* 0x000e220008000800 */
[----:B------:R-:W1:Y:S01]  /*0080*/  S2R R16, SR_TID.X ;  /* 0x0000000000107919 */ /* 0x000e620000002100 */
[----:B------:R-:W2:Y:S01]  /*0090*/  LDC R3, c[0x0][0x360] ;  /* 0x0000d800ff037b82 */ /* 0x000ea20000000800 */
[----:B------:R-:W-:Y:S01]  /*00a0*/  ISETP.GE.U32.AND P1, PT, R57, 0x8, PT ;  /* 0x000000083900780c */ /* 0x000fe20003f26070 */
[----:B------:R-:W3:Y:S01]  /*00b0*/  LDCU.64 UR36, c[0x0][0x358] ;  /* 0x00006b00ff2477ac */ /* 0x000ee20008000a00 */
[----:B------:R-:W-:Y:S02]  /*00c0*/  HFMA2 R17, -RZ, RZ, 0, 0 ;  /* 0x00000000ff117431 */ /* 0x000fe400000001ff */
[----:B0-----:R-:W-:-:S09]  /*00d0*/  IMAD.X R22, RZ, RZ, UR4, P0 ;  /* 0x00000004ff167e24 */ /* 0x001fd200080e06ff */
[----:B------:R-:W-:Y:S05]  /*00e0*/  @!P1 BRA `(.L_x_0) ;  /* 0x00000010001c9947 */ /* 0x000fea0003800000 */
[----:B------:R-:W0:Y:S01]  /*00f0*/  S2UR UR6, SR_CTAID.X ;  /* 0x00000000000679c3 */ /* 0x000e220000002500 */
[----:B------:R-:W4:Y:S01]  /*0100*/  LDCU.64 UR4, c[0x0][0x380] ;  /* 0x00007000ff0477ac */ /* 0x000f220008000a00 */
[----:B------:R-:W-:Y:S01]  /*0110*/  LOP3.LUT R57, R57, 0x7ffffff8, RZ, 0xc0, !PT ;  /* 0x7ffffff839397812 */ /* 0x000fe200078ec0ff */
[----:B------:R-:W-:Y:S01]  /*0120*/  BSSY.RECONVERGENT B6, `(.L_x_0) ;  /* 0x0000103000067945 */ /* 0x000fe20003800200 */
[----:B-12---:R-:W-:Y:S01]  /*0130*/  IMAD.IADD R50, R16, 0x1, R3 ;  /* 0x0000000110327824 */ /* 0x006fe200078e0203 */
[CC--:B------:R-:W-:Y:S01]  /*0140*/  LEA R49, R3.reuse, R16.reuse, 0x1 ;  /* 0x0000001003317211 */ /* 0x0c0fe200078e08ff */
[C-C-:B------:R-:W-:Y:S01]  /*0150*/  IMAD R48, R3.reuse, 0x3, R16.reuse ;  /* 0x0000000303307824 */ /* 0x140fe200078e0210 */
[----:B------:R-:W-:Y:S01]  /*0160*/  MOV R35, R16 ;  /* 0x0000001000237202 */ /* 0x000fe20000000f00 */
[--C-:B------:R-:W-:Y:S01]  /*0170*/  IMAD R47, R3, 0x4, R16.reuse ;  /* 0x00000004032f7824 */ /* 0x100fe200078e0210 */
[----:B------:R-:W-:Y:S01]  /*0180*/  IADD3 R57, PT, PT, -R57, RZ, RZ ;  /* 0x000000ff39397210 */ /* 0x000fe20007ffe1ff */
[C-C-:B------:R-:W-:Y:S01]  /*0190*/  IMAD R46, R3.reuse, 0x5, R16.reuse ;  /* 0x00000005032e7824 */ /* 0x140fe200078e0210 */
[----:B------:R-:W1:Y:S01]  /*01a0*/  LDCU UR38, c[0x0][0x398] ;  /* 0x00007300ff2677ac */ /* 0x000e620008000800 */
[----:B------:R-:W-:-:S02]  /*01b0*/  IMAD R45, R3, 0x6, R16 ;  /* 0x00000006032d7824 */ /* 0x000fc400078e0210 */
[--C-:B------:R-:W-:Y:S02]  /*01c0*/  IMAD R44, R3, 0x7, R16.reuse ;  /* 0x00000007032c7824 */ /* 0x100fe400078e0210 */
[----:B------:R-:W-:Y:S02]  /*01d0*/  IMAD.MOV.U32 R36, RZ, RZ, 0x3 ;  /* 0x00000003ff247424 */ /* 0x000fe400078e00ff */
[----:B------:R-:W-:Y:S01]  /*01e0*/  IMAD.MOV.U32 R34, RZ, RZ, R16 ;  /* 0x000000ffff227224 */ /* 0x000fe200078e0010 */
[----:B----4-:R-:W-:-:S04]  /*01f0*/  UIADD3 UR4, UP0, UPT, UR4, 0x10, URZ ;  /* 0x0000001004047890 */ /* 0x010fc8000ff1e0ff */
[----:B------:R-:W-:Y:S01]  /*0200*/  UIADD3.X UR5, UPT, UPT, URZ, UR5, URZ, UP0, !UPT ;  /* 0x00000005ff057290 */ /* 0x000fe200087fe4ff */
[----:B0-----:R-:W-:Y:S01]  /*0210*/  MOV R58, UR6 ;  /* 0x00000006003a7c02 */ /* 0x001fe20008000f00 */
[----:B------:R-:W-:-:S03]  /*0220*/  IMAD.U32 R60, RZ, RZ, UR4 ;  /* 0x00000004ff3c7e24 */ /* 0x000fc6000f8e00ff */
[C---:B------:R-:W-:Y:S01]  /*0230*/  SHF.L.U32 R51, R58.reuse, 0x1, RZ ;  /* 0x000000013a337819 */ /* 0x040fe200000006ff */
[C---:B------:R-:W-:Y:S01]  /*0240*/  IMAD R55, R58.reuse, 0x6, RZ ;  /* 0x000000063a377824 */ /* 0x040fe200078e02ff */
[-C--:B------:R-:W-:Y:S01]  /*0250*/  MOV R26, R58.reuse ;  /* 0x0000003a001a7202 */ /* 0x080fe20000000f00 */
[C---:B------:R-:W-:Y:S01]  /*0260*/  IMAD.SHL.U32 R53, R58.reuse, 0x4, RZ ;  /* 0x000000043a357824 */ /* 0x040fe200078e00ff */
[-C--:B------:R-:W-:Y:S01]  /*0270*/  MOV R28, R58.reuse ;  /* 0x0000003a001c7202 */ /* 0x080fe20000000f00 */
[C---:B------:R-:W-:Y:S01]  /*0280*/  IMAD R56, R58.reuse, 0x7, RZ ;  /* 0x000000073a387824 */ /* 0x040fe200078e02ff */
[-C--:B------:R-:W-:Y:S01]  /*0290*/  MOV R30, R58.reuse ;  /* 0x0000003a001e7202 */ /* 0x080fe20000000f00 */
[C---:B------:R-:W-:Y:S01]  /*02a0*/  IMAD R54, R58.reuse, 0x5, RZ ;  /* 0x000000053a367824 */ /* 0x040fe200078e02ff */
[----:B------:R-:W-:Y:S01]  /*02b0*/  MOV R32, R58 ;  /* 0x0000003a00207202 */ /* 0x000fe20000000f00 */
[C---:B------:R-:W-:Y:S01]  /*02c0*/  IMAD R52, R58.reuse, 0x3, RZ ;  /* 0x000000033a347824 */ /* 0x040fe200078e02ff */
[-C--:B------:R-:W-:Y:S01]  /*02d0*/  IADD3 R43, PT, PT, R58, R16.reuse, RZ ;  /* 0x000000103a2b7210 */ /* 0x080fe20007ffe0ff */
[--C-:B------:R-:W-:Y:S01]  /*02e0*/  IMAD.MOV.U32 R25, RZ, RZ, R58.reuse ;  /* 0x000000ffff197224 */ /* 0x100fe200078e003a */
[-C--:B------:R-:W-:Y:S01]  /*02f0*/  IADD3 R42, PT, PT, R51, R16.reuse, RZ ;  /* 0x00000010332a7210 */ /* 0x080fe20007ffe0ff */
[--C-:B------:R-:W-:Y:S01]  /*0300*/  IMAD.MOV.U32 R27, RZ, RZ, R58.reuse ;  /* 0x000000ffff1b7224 */ /* 0x100fe200078e003a */
[-C--:B------:R-:W-:Y:S01]  /*0310*/  IADD3 R40, PT, PT, R53, R16.reuse, RZ ;  /* 0x0000001035287210 */ /* 0x080fe20007ffe0ff */
[--C-:B------:R-:W-:Y:S01]  /*0320*/  IMAD.MOV.U32 R29, RZ, RZ, R58.reuse ;  /* 0x000000ffff1d7224 */ /* 0x100fe200078e003a */
[----:B------:R-:W-:Y:S01]  /*0330*/  IADD3 R38, PT, PT, R55, R16, RZ ;  /* 0x0000001037267210 */ /* 0x000fe20007ffe0ff */
[--C-:B------:R-:W-:Y:S01]  /*0340*/  IMAD.MOV.U32 R31, RZ, RZ, R58.reuse ;  /* 0x000000ffff1f7224 */ /* 0x100fe200078e003a */
[----:B------:R-:W-:Y:S01]  /*0350*/  MOV R61, UR5 ;  /* 0x00000005003d7c02 */ /* 0x000fe20008000f00 */
[----:B------:R-:W-:-:S02]  /*0360*/  IMAD.MOV.U32 R33, RZ, RZ, R58 ;  /* 0x000000ffff217224 */ /* 0x000fc400078e003a */
[--C-:B------:R-:W-:Y:S02]  /*0370*/  IMAD.IADD R41, R52, 0x1, R16.reuse ;  /* 0x0000000134297824 */ /* 0x100fe400078e0210 */
[--C-:B------:R-:W-:Y:S02]  /*0380*/  IMAD.IADD R39, R54, 0x1, R16.reuse ;  /* 0x0000000136277824 */ /* 0x100fe400078e0210 */
[----:B-1----:R-:W-:-:S07]  /*0390*/  IMAD.IADD R37, R56, 0x1, R16 ;  /* 0x0000000138257824 */ /* 0x002fce00078e0210 */
.L_x_9:
[----:B------:R-:W0:Y:S01]  /*03a0*/  LDC.64 R8, c[0x0][0x388] ;  /* 0x0000e200ff087b82 */ /* 0x000e220000000a00 */
[----:B---3--:R-:W2:Y:S07]  /*03b0*/  LDG.E R0, desc[UR36][R60.64+-0x10] ;  /* 0xfffff0243c007981 */ /* 0x008eae000c1e1900 */
[----:B------:R-:W1:Y:S01]  /*03c0*/  LDC.64 R4, c[0x0][0x390] ;  /* 0x0000e400ff047b82 */ /* 0x000e620000000a00 */
[----:B------:R-:W-:Y:S01]  /*03d0*/  IADD3 R11, PT, PT, R36, -0x3, RZ ;  /* 0xfffffffd240b7810 */ /* 0x000fe20007ffe0ff */
[----:B------:R-:W3:Y:S01]  /*03e0*/  LDCU UR6, c[0x0][0x2f8] ;  /* 0x00005f00ff0677ac */ /* 0x000ee20008000800 */
[----:B------:R-:W-:Y:S01]  /*03f0*/  MOV R23, 0x0 ;  /* 0x0000000000177802 */ /* 0x000fe20000000f00 */
[----:B------:R-:W4:Y:S01]  /*0400*/  LDCU.64 UR4, c[0x4][0x8] ;  /* 0x01000100ff0477ac */ /* 0x000f220008000a00 */
[----:B0-----:R-:W-:-:S05]  /*0410*/  IMAD.WIDE.U32 R8, R35, 0x4, R8 ;  /* 0x0000000423087825 */ /* 0x001fca00078e0008 */
[----:B------:R-:W2:Y:S01]  /*0420*/  LDG.E R3, desc[UR36][R8.64] ;  /* 0x0000002408037981 */ /* 0x000ea2000c1e1900 */
[----:B-1----:R-:W-:-:S04]  /*0430*/  IMAD.WIDE.U32 R6, R34, 0x4, R4 ;  /* 0x0000000422067825 */ /* 0x002fc800078e0004 */
[----:B------:R-:W-:-:S04]  /*0440*/  IMAD.WIDE.U32 R4, R11, 0x4, R4 ;  /* 0x000000040b047825 */ /* 0x000fc800078e0004 */
[----:B--2---:R-:W-:-:S05]  /*0450*/  IMAD R3, R0, R3, RZ ;  /* 0x0000000300037224 */ /* 0x004fca00078e02ff */
[----:B------:R0:W-:Y:S04]  /*0460*/  STG.E desc[UR36][R6.64], R3 ;  /* 0x0000000306007986 */ /* 0x0001e8000c101924 */
[----:B------:R-:W2:Y:S04]  /*0470*/  LDG.E R17, desc[UR36][R4.64] ;  /* 0x0000002404117981 */ /* 0x000ea8000c1e1900 */
[----:B------:R1:W2:Y:S04]  /*0480*/  LDG.E R19, desc[UR36][R8.64] ;  /* 0x0000002408137981 */ /* 0x0002a8000c1e1900 */
[----:B------:R-:W2:Y:S01]  /*0490*/  LDG.E R18, desc[UR36][R60.64+-0x10] ;  /* 0xfffff0243c127981 */ /* 0x000ea2000c1e1900 */
[----:B-1----:R1:W1:Y:S01]  /*04a0*/  LDC.64 R8, c[0x4][R23] ;  /* 0x0100000017087b82 */ /* 0x0022620000000a00 */
[----:B---3--:R-:W-:Y:S01]  /*04b0*/  VIADD R24, R2, -UR6 ;  /* 0x8000000602187c36 */ /* 0x008fe20008000000 */
[----:B------:R-:W-:Y:S01]  /*04c0*/  ULOP3.LUT UR6, UR38, 0x7ffffff8, URZ, 0xc0, !UPT ;  /* 0x7ffffff826067892 */ /* 0x000fe2000f8ec0ff */
[----:B----4-:R-:W-:Y:S01]  /*04d0*/  MOV R4, UR4 ;  /* 0x0000000400047c02 */ /* 0x010fe20008000f00 */
[----:B0-----:R-:W-:Y:S01]  /*04e0*/  IMAD.MOV.U32 R6, RZ, RZ, R2 ;  /* 0x000000ffff067224 */ /* 0x001fe200078e0002 */
[----:B------:R-:W-:-:S02]  /*04f0*/  MOV R5, UR5 ;  /* 0x0000000500057c02 */ /* 0x000fc40008000f00 */
[----:B------:R-:W-:Y:S01]  /*0500*/  MOV R7, R22 ;  /* 0x0000001600077202 */ /* 0x000fe20000000f00 */
[----:B--2---:R0:W-:Y:S02]  /*0510*/  STL.128 [R24], R16 ;  /* 0x0000001018007387 */ /* 0x0041e40000100c00 */
[----:B01----:R-:W-:-:S07]  /*0520*/  MOV R17, UR6 ;  /* 0x0000000600117c02 */ /* 0x003fce0008000f00 */
[----:B------:R-:W-:-:S07]  /*0530*/  LEPC R20, `(.L_x_1) ;  /* 0x000000001014794e */ /* 0x000fce0000000000 */
[----:B------:R-:W-:Y:S05]  /*0540*/  CALL.ABS.NOINC R8 ;  /* 0x0000000008007343 */ /* 0x000fea0003c00000 */
.L_x_1:
[----:B------:R-:W0:Y:S01]  /*0550*/  LDC.64 R6, c[0x0][0x388] ;  /* 0x0000e200ff067b82 */ /* 0x000e220000000a00 */
[----:B------:R-:W2:Y:S07]  /*0560*/  LDG.E R3, desc[UR36][R60.64+-0xc] ;  /* 0xfffff4243c037981 */ /* 0x000eae000c1e1900 */
[----:B------:R-:W1:Y:S01]  /*0570*/  LDC.64 R4, c[0x0][0x390] ;  /* 0x0000e400ff047b82 */ /* 0x000e620000000a00 */
[----:B------:R-:W-:Y:S01]  /*0580*/  VIADD R11, R58, 0x1 ;  /* 0x000000013a0b7836 */ /* 0x000fe20000000000 */
[----:B------:R-:W3:Y:S01]  /*0590*/  LDCU.64 UR4, c[0x4][0x8] ;  /* 0x01000100ff0477ac */ /* 0x000ee20008000a00 */
        /* <DEDUP_REMOVED lines=9> */
[----:B0-----:R0:W4:Y:S01]  /*0630*/  LDC.64 R8, c[0x4][R23] ;  /* 0x0100000017087b82 */ /* 0x0011220000000a00 */
[----:B-1----:R-:W-:-:S05]  /*0640*/  MOV R4, R16 ;  /* 0x0000001000047202 */ /* 0x002fca0000000f00 */
[----:B--2---:R3:W-:Y:S02]  /*0650*/  STL.128 [R24], R4 ;  /* 0x0000000418007387 */ /* 0x0047e40000100c00 */
[----:B---3--:R-:W-:Y:S01]  /*0660*/  MOV R4, UR4 ;  /* 0x0000000400047c02 */ /* 0x008fe20008000f00 */
[----:B------:R-:W-:Y:S01]  /*0670*/  IMAD.U32 R5, RZ, RZ, UR5 ;  /* 0x00000005ff057e24 */ /* 0x000fe2000f8e00ff */
[----:B------:R-:W-:Y:S02]  /*0680*/  MOV R6, R2 ;  /* 0x0000000200067202 */ /* 0x000fe40000000f00 */
[----:B0---4-:R-:W-:-:S07]  /*0690*/  MOV R7, R22 ;  /* 0x0000001600077202 */ /* 0x011fce0000000f00 */
[----:B------:R-:W-:-:S07]  /*06a0*/  LEPC R20, `(.L_x_2) ;  /* 0x000000001014794e */ /* 0x000fce0000000000 */
[----:B------:R-:W-:Y:S05]  /*06b0*/  CALL.ABS.NOINC R8 ;  /* 0x0000000008007343 */ /* 0x000fea0003c00000 */
.L_x_2:
        /* <DEDUP_REMOVED lines=23> */
.L_x_3:
        /* <DEDUP_REMOVED lines=23> */
.L_x_4:
        /* <DEDUP_REMOVED lines=23> */
.L_x_5:
        /* <DEDUP_REMOVED lines=23> */
.L_x_6:
        /* <DEDUP_REMOVED lines=23> */
.L_x_7:
        /* <DEDUP_REMOVED lines=23> */
.L_x_8:
[----:B------:R-:W0:Y:S01]  /*0f60*/  LDC R5, c[0x0][0x360] ;  /* 0x0000d800ff057b82 */ /* 0x000e220000000800 */
[----:B------:R-:W-:Y:S01]  /*0f70*/  IADD3 R60, P0, PT, R60, 0x20, RZ ;  /* 0x000000203c3c7810 */ /* 0x000fe20007f1e0ff */
[----:B------:R-:W-:Y:S01]  /*0f80*/  IMAD R43, R32, 0x8, R43 ;  /* 0x00000008202b7824 */ /* 0x000fe200078e022b */
[----:B------:R-:W-:Y:S01]  /*0f90*/  IADD3 R57, PT, PT, R57, 0x8, RZ ;  /* 0x0000000839397810 */ /* 0x000fe20007ffe0ff */
[----:B------:R-:W-:Y:S01]  /*0fa0*/  IMAD R40, R29, 0x8, R40 ;  /* 0x000000081d287824 */ /* 0x000fe200078e0228 */
[----:B------:R-:W-:Y:S01]  /*0fb0*/  IADD3.X R61, PT, PT, RZ, R61, RZ, P0, !PT ;  /* 0x0000003dff3d7210 */ /* 0x000fe200007fe4ff */
[----:B------:R-:W-:Y:S01]  /*0fc0*/  IMAD R37, R26, 0x8, R37 ;  /* 0x000000081a257824 */ /* 0x000fe200078e0225 */
[----:B------:R-:W-:Y:S02]  /*0fd0*/  ISETP.NE.AND P0, PT, R57, RZ, PT ;  /* 0x000000ff3900720c */ /* 0x000fe40003f05270 */
[----:B------:R-:W-:Y:S02]  /*0fe0*/  LEA R3, R33, 0x8, 0x3 ;  /* 0x0000000821037811 */ /* 0x000fe400078e18ff */
[----:B------:R-:W-:-:S02]  /*0ff0*/  LEA R42, R31, R42, 0x3 ;  /* 0x0000002a1f2a7211 */ /* 0x000fc400078e18ff */
[C---:B------:R-:W-:Y:S01]  /*1000*/  IADD3 R55, PT, PT, R3.reuse, R55, RZ ;  /* 0x0000003703377210 */ /* 0x040fe20007ffe0ff */
[C---:B------:R-:W-:Y:S01]  /*1010*/  IMAD.IADD R56, R3.reuse, 0x1, R56 ;  /* 0x0000000103387824 */ /* 0x040fe200078e0238 */
[C---:B------:R-:W-:Y:S01]  /*1020*/  IADD3 R54, PT, PT, R3.reuse, R54, RZ ;  /* 0x0000003603367210 */ /* 0x040fe20007ffe0ff */
[C---:B------:R-:W-:Y:S01]  /*1030*/  IMAD.IADD R53, R3.reuse, 0x1, R53 ;  /* 0x0000000103357824 */ /* 0x040fe200078e0235 */
[C---:B------:R-:W-:Y:S01]  /*1040*/  IADD3 R52, PT, PT, R3.reuse, R52, RZ ;  /* 0x0000003403347210 */ /* 0x040fe20007ffe0ff */
[C---:B------:R-:W-:Y:S01]  /*1050*/  IMAD.IADD R58, R3.reuse, 0x1, R58 ;  /* 0x00000001033a7824 */ /* 0x040fe200078e023a */
[C---:B------:R-:W-:Y:S02]  /*1060*/  IADD3 R51, PT, PT, R3.reuse, R51, RZ ;  /* 0x0000003303337210 */ /* 0x040fe40007ffe0ff */
[----:B------:R-:W-:Y:S02]  /*1070*/  IADD3 R36, PT, PT, R3, R36, RZ ;  /* 0x0000002403247210 */ /* 0x000fe40007ffe0ff */
[----:B------:R-:W-:Y:S01]  /*1080*/  LEA R41, R30, R41, 0x3 ;  /* 0x000000291e297211 */ /* 0x000fe200078e18ff */
[C---:B0-----:R-:W-:Y:S01]  /*1090*/  IMAD R49, R5.reuse, 0x8, R49 ;  /* 0x0000000805317824 */ /* 0x041fe200078e0231 */
[C---:B------:R-:W-:Y:S01]  /*10a0*/  LEA R50, R5.reuse, R50, 0x3 ;  /* 0x0000003205327211 */ /* 0x040fe200078e18ff */
[C---:B------:R-:W-:Y:S01]  /*10b0*/  IMAD R46, R5.reuse, 0x8, R46 ;  /* 0x00000008052e7824 */ /* 0x040fe200078e022e */
[C---:B------:R-:W-:Y:S01]  /*10c0*/  LEA R48, R5.reuse, R48, 0x3 ;  /* 0x0000003005307211 */ /* 0x040fe200078e18ff */
[C---:B------:R-:W-:Y:S01]  /*10d0*/  IMAD R34, R5.reuse, 0x8, R34 ;  /* 0x0000000805227824 */ /* 0x040fe200078e0222 */
[----:B------:R-:W-:-:S02]  /*10e0*/  LEA R47, R5, R47, 0x3 ;  /* 0x0000002f052f7211 */ /* 0x000fc400078e18ff */
[C---:B------:R-:W-:Y:S02]  /*10f0*/  LEA R45, R5.reuse, R45, 0x3 ;  /* 0x0000002d052d7211 */ /* 0x040fe400078e18ff */
[----:B------:R-:W-:Y:S02]  /*1100*/  LEA R44, R5, R44, 0x3 ;  /* 0x0000002c052c7211 */ /* 0x000fe400078e18ff */
[----:B------:R-:W-:Y:S02]  /*1110*/  LEA R39, R28, R39, 0x3 ;  /* 0x000000271c277211 */ /* 0x000fe400078e18ff */
[----:B------:R-:W-:Y:S02]  /*1120*/  LEA R38, R27, R38, 0x3 ;  /* 0x000000261b267211 */ /* 0x000fe400078e18ff */
[----:B------:R-:W-:Y:S01]  /*1130*/  LEA R35, R25, R35, 0x3 ;  /* 0x0000002319237211 */ /* 0x000fe200078e18ff */
[----:B------:R-:W-:Y:S06]  /*1140*/  @P0 BRA `(.L_x_9) ;  /* 0xfffffff000940947 */ /* 0x000fec000383ffff */
[----:B------:R-:W-:Y:S05]  /*1150*/  BSYNC.RECONVERGENT B6 ;  /* 0x0000000000067941 */ /* 0x000fea0003800200 */
.L_x_0:
[----:B------:R-:W0:Y:S02]  /*1160*/  LDC R26, c[0x0][0x398] ;  /* 0x0000e600ff1a7b82 */ /* 0x000e240000000800 */
[----:B0-----:R-:W-:-:S13]  /*1170*/  LOP3.LUT P0, R0, R26, 0x7, RZ, 0xc0, !PT ;  /* 0x000000071a007812 */ /* 0x001fda000780c0ff */
[----:B---3--:R-:W-:Y:S05]  /*1180*/  @!P0 EXIT ;  /* 0x000000000000894d */ /* 0x008fea0003800000 */
[----:B------:R-:W0:Y:S01]  /*1190*/  S2R R24, SR_CTAID.X ;  /* 0x0000000000187919 */ /* 0x000e220000002500 */
[----:B------:R-:W3:Y:S01]  /*11a0*/  LDC R25, c[0x0][0x360] ;  /* 0x0000d800ff197b82 */ /* 0x000ee20000000800 */
[----:B------:R-:W-:Y:S02]  /*11b0*/  ISETP.GE.U32.AND P0, PT, R0, 0x4, PT ;  /* 0x000000040000780c */ /* 0x000fe40003f06070 */
[----:B------:R-:W-:-:S11]  /*11c0*/  LOP3.LUT R26, R26, 0x3, RZ, 0xc0, !PT ;  /* 0x000000031a1a7812 */ /* 0x000fd600078ec0ff */
[----:B------:R-:W-:Y:S05]  /*11d0*/  @!P0 BRA `(.L_x_10) ;  /* 0x0000000400b08947 */ /* 0x000fea0003800000 */
[----:B------:R-:W4:Y:S01]  /*11e0*/  LDC.64 R18, c[0x0][0x380] ;  /* 0x0000e000ff127b82 */ /* 0x000f220000000a00 */
[----:B0-----:R-:W-:-:S07]  /*11f0*/  IMAD R27, R17, R24, RZ ;  /* 0x00000018111b7224 */ /* 0x001fce00078e02ff */
[----:B------:R-:W0:Y:S01]  /*1200*/  LDC.64 R8, c[0x0][0x388] ;  /* 0x0000e200ff087b82 */ /* 0x000e220000000a00 */
[----:B-1----:R-:W-:-:S07]  /*1210*/  IADD3 R33, PT, PT, R27, R16, RZ ;  /* 0x000000101b217210 */ /* 0x002fce0007ffe0ff */
[----:B------:R-:W1:Y:S01]  /*1220*/  LDC.64 R10, c[0x0][0x390] ;  /* 0x0000e400ff0a7b82 */ /* 0x000e620000000a00 */
[C---:B---3--:R-:W-:Y:S01]  /*1230*/  IMAD R32, R17.reuse, R25, R16 ;  /* 0x0000001911207224 */ /* 0x048fe200078e0210 */
[----:B------:R-:W-:Y:S01]  /*1240*/  MOV R28, R16 ;  /* 0x00000010001c7202 */ /* 0x000fe20000000f00 */
[----:B------:R-:W3:Y:S01]  /*1250*/  LDCU.64 UR4, c[0x4][0x8] ;  /* 0x01000100ff0477ac */ /* 0x000ee20008000a00 */
[----:B----4-:R-:W-:-:S05]  /*1260*/  IMAD.WIDE.U32 R18, R17, 0x4, R18 ;  /* 0x0000000411127825 */ /* 0x010fca00078e0012 */
[----:B------:R-:W4:Y:S01]  /*1270*/  LDG.E R0, desc[UR36][R18.64] ;  /* 0x0000002412007981 */ /* 0x000f22000c1e1900 */
[----:B0-----:R-:W-:-:S05]  /*1280*/  IMAD.WIDE.U32 R8, R33, 0x4, R8 ;  /* 0x0000000421087825 */ /* 0x001fca00078e0008 */
[----:B--2---:R-:W4:Y:S01]  /*1290*/  LDG.E R3, desc[UR36][R8.64] ;  /* 0x0000002408037981 */ /* 0x004f22000c1e1900 */
[----:B------:R-:W-:Y:S02]  /*12a0*/  IMAD.IADD R5, R17, 0x1, R27 ;  /* 0x0000000111057824 */ /* 0x000fe400078e021b */
[----:B-1----:R-:W-:-:S04]  /*12b0*/  IMAD.WIDE.U32 R6, R32, 0x4, R10 ;  /* 0x0000000420067825 */ /* 0x002fc800078e000a */
[----:B------:R-:W-:-:S04]  /*12c0*/  IMAD.WIDE.U32 R10, R5, 0x4, R10 ;  /* 0x00000004050a7825 */ /* 0x000fc800078e000a */
[----:B----4-:R-:W-:-:S05]  /*12d0*/  IMAD R0, R0, R3, RZ ;  /* 0x0000000300007224 */ /* 0x010fca00078e02ff */
[----:B------:R0:W-:Y:S04]  /*12e0*/  STG.E desc[UR36][R6.64], R0 ;  /* 0x0000000006007986 */ /* 0x0001e8000c101924 */
[----:B------:R-:W2:Y:S04]  /*12f0*/  LDG.E R29, desc[UR36][R10.64] ;  /* 0x000000240a1d7981 */ /* 0x000ea8000c1e1900 */
[----:B------:R-:W2:Y:S04]  /*1300*/  LDG.E R31, desc[UR36][R8.64] ;  /* 0x00000024081f7981 */ /* 0x000ea8000c1e1900 */
[----:B------:R-:W2:Y:S01]  /*1310*/  LDG.E R30, desc[UR36][R18.64] ;  /* 0x00000024121e7981 */ /* 0x000ea2000c1e1900 */
[----:B------:R-:W-:-:S04]  /*1320*/  MOV R23, 0x0 ;  /* 0x0000000000177802 */ /* 0x000fc80000000f00 */
[----:B------:R1:W4:Y:S01]  /*1330*/  LDC.64 R12, c[0x4][R23] ;  /* 0x01000000170c7b82 */ /* 0x0003220000000a00 */
[----:B---3--:R-:W-:Y:S01]  /*1340*/  MOV R4, UR4 ;  /* 0x0000000400047c02 */ /* 0x008fe20008000f00 */
[----:B------:R-:W-:Y:S01]  /*1350*/  IMAD.U32 R5, RZ, RZ, UR5 ;  /* 0x00000005ff057e24 */ /* 0x000fe2000f8e00ff */
[----:B0-----:R-:W-:Y:S02]  /*1360*/  MOV R6, R2 ;  /* 0x0000000200067202 */ /* 0x001fe40000000f00 */
[----:B------:R-:W-:Y:S01]  /*1370*/  MOV R7, R22 ;  /* 0x0000001600077202 */ /* 0x000fe20000000f00 */
[----:B--2-4-:R1:W-:Y:S06]  /*1380*/  STL.128 [R1], R28 ;  /* 0x0000001c01007387 */ /* 0x0143ec0000100c00 */
[----:B------:R-:W-:-:S07]  /*1390*/  LEPC R20, `(.L_x_11) ;  /* 0x000000001014794e */ /* 0x000fce0000000000 */
[----:B-1----:R-:W-:Y:S05]  /*13a0*/  CALL.ABS.NOINC R12 ;  /* 0x000000000c007343 */ /* 0x002fea0003c00000 */
.L_x_11:
[----:B------:R-:W0:Y:S01]  /*13b0*/  LDC.64 R8, c[0x0][0x388] ;  /* 0x0000e200ff087b82 */ /* 0x000e220000000a00 */
[----:B------:R-:W-:Y:S01]  /*13c0*/  IMAD.IADD R33, R33, 0x1, R24 ;  /* 0x0000000121217824 */ /* 0x000fe200078e0218 */
[----:B------:R-:W2:Y:S06]  /*13d0*/  LDG.E R0, desc[UR36][R18.64+0x4] ;  /* 0x0000042412007981 */ /* 0x000eac000c1e1900 */
[----:B------:R-:W1:Y:S01]  /*13e0*/  LDC.64 R12, c[0x0][0x390] ;  /* 0x0000e400ff0c7b82 */ /* 0x000e620000000a00 */
[----:B------:R-:W-:Y:S02]  /*13f0*/  IADD3 R27, PT, PT, R27, R24, RZ ;  /* 0x000000181b1b7210 */ /* 0x000fe40007ffe0ff */
[----:B------:R-:W-:Y:S01]  /*1400*/  IADD3 R32, PT, PT, R32, R25, RZ ;  /* 0x0000001920207210 */ /* 0x000fe20007ffe0ff */
[----:B------:R-:W-:Y:S01]  /*1410*/  IMAD.MOV.U32 R28, RZ, RZ, R16 ;  /* 0x000000ffff1c7224 */ /* 0x000fe200078e0010 */
[----:B------:R-:W3:Y:S01]  /*1420*/  LDCU.64 UR4, c[0x4][0x8] ;  /* 0x01000100ff0477ac */ /* 0x000ee20008000a00 */
[----:B0-----:R-:W-:-:S05]  /*1430*/  IMAD.WIDE.U32 R8, R33, 0x4, R8 ;  /* 0x0000000421087825 */ /* 0x001fca00078e0008 */
[----:B------:R-:W2:Y:S01]  /*1440*/  LDG.E R3, desc[UR36][R8.64] ;  /* 0x0000002408037981 */ /* 0x000ea2000c1e1900 */
[----:B------:R-:W-:Y:S01]  /*1450*/  IADD3 R5, PT, PT, R17, 0x1, R27 ;  /* 0x0000000111057810 */ /* 0x000fe20007ffe01b */
[----:B-1----:R-:W-:-:S04]  /*1460*/  IMAD.WIDE.U32 R10, R32, 0x4, R12 ;  /* 0x00000004200a7825 */ /* 0x002fc800078e000c */
[----:B------:R-:W-:-:S04]  /*1470*/  IMAD.WIDE.U32 R12, R5, 0x4, R12 ;  /* 0x00000004050c7825 */ /* 0x000fc800078e000c */
[----:B--2---:R-:W-:-:S05]  /*1480*/  IMAD R0, R0, R3, RZ ;  /* 0x0000000300007224 */ /* 0x004fca00078e02ff */
[----:B------:R0:W-:Y:S04]  /*1490*/  STG.E desc[UR36][R10.64], R0 ;  /* 0x000000000a007986 */ /* 0x0001e8000c101924 */
[----:B------:R-:W2:Y:S04]  /*14a0*/  LDG.E R29, desc[UR36][R12.64] ;  /* 0x000000240c1d7981 */ /* 0x000ea8000c1e1900 */
[----:B------:R-:W2:Y:S04]  /*14b0*/  LDG.E R31, desc[UR36][R8.64] ;  /* 0x00000024081f7981 */ /* 0x000ea8000c1e1900 */
[----:B------:R-:W2:Y:S01]  /*14c0*/  LDG.E R30, desc[UR36][R18.64+0x4] ;  /* 0x00000424121e7981 */ /* 0x000ea2000c1e1900 */
[----:B------:R0:W1:Y:S01]  /*14d0*/  LDC.64 R14, c[0x4][R23] ;  /* 0x01000000170e7b82 */ /* 0x0000620000000a00 */
[----:B---3--:R-:W-:Y:S01]  /*14e0*/  MOV R4, UR4 ;  /* 0x0000000400047c02 */ /* 0x008fe20008000f00 */
[----:B------:R-:W-:Y:S01]  /*14f0*/  IMAD.MOV.U32 R6, RZ, RZ, R2 ;  /* 0x000000ffff067224 */ /* 0x000fe200078e0002 */
[----:B------:R-:W-:-:S02]  /*1500*/  MOV R5, UR5 ;  /* 0x0000000500057c02 */ /* 0x000fc40008000f00 */
[----:B------:R-:W-:Y:S01]  /*1510*/  MOV R7, R22 ;  /* 0x0000001600077202 */ /* 0x000fe20000000f00 */
[----:B-12---:R0:W-:Y:S06]  /*1520*/  STL.128 [R1], R28 ;  /* 0x0000001c01007387 */ /* 0x0061ec0000100c00 */
[----:B------:R-:W-:-:S07]  /*1530*/  LEPC R20, `(.L_x_12) ;  /* 0x000000001014794e */ /* 0x000fce0000000000 */
[----:B0-----:R-:W-:Y:S05]  /*1540*/  CALL.ABS.NOINC R14 ;  /* 0x000000000e007343 */ /* 0x001fea0003c00000 */
.L_x_12:
[----:B------:R-:W0:Y:S01]  /*1550*/  LDC.64 R8, c[0x0][0x388] ;  /* 0x0000e200ff087b82 */ /* 0x000e220000000a00 */
[----:B------:R-:W-:Y:S01]  /*1560*/  IADD3 R33, PT, PT, R33, R24, RZ ;  /* 0x0000001821217210 */ /* 0x000fe20007ffe0ff */
[----:B------:R-:W2:Y:S06]  /*1570*/  LDG.E R0, desc[UR36][R18.64+0x8] ;  /* 0x0000082412007981 */ /* 0x000eac000c1e1900 */
[----:B------:R-:W1:Y:S01]  /*1580*/  LDC.64 R12, c[0x0][0x390] ;  /* 0x0000e400ff0c7b82 */ /* 0x000e620000000a00 */
[----:B------:R-:W-:Y:S01]  /*1590*/  IMAD.IADD R34, R27, 0x1, R24 ;  /* 0x000000011b227824 */ /* 0x000fe200078e0218 */
[----:B------:R-:W-:Y:S01]  /*15a0*/  IADD3 R32, PT, PT, R32, R25, RZ ;  /* 0x0000001920207210 */ /* 0x000fe20007ffe0ff */
        /* <DEDUP_REMOVED lines=11> */
[----:B------:R-:W-:Y:S01]  /*1660*/  MOV R28, R16 ;  /* 0x00000010001c7202 */ /* 0x000fe20000000f00 */
[----:B------:R0:W1:Y:S01]  /*1670*/  LDC.64 R14, c[0x4][R23] ;  /* 0x01000000170e7b82 */ /* 0x0000620000000a00 */
[----:B---3--:R-:W-:Y:S01]  /*1680*/  IMAD.U32 R4, RZ, RZ, UR4 ;  /* 0x00000004ff047e24 */ /* 0x008fe2000f8e00ff */
[----:B------:R-:W-:Y:S01]  /*1690*/  MOV R5, UR5 ;  /* 0x0000000500057c02 */ /* 0x000fe20008000f00 */
[----:B------:R-:W-:Y:S01]  /*16a0*/  IMAD.MOV.U32 R7, RZ, RZ, R22 ;  /* 0x000000ffff077224 */ /* 0x000fe200078e0016 */
[----:B------:R-:W-:Y:S01]  /*16b0*/  MOV R6, R2 ;  /* 0x0000000200067202 */ /* 0x000fe20000000f00 */
[----:B-12---:R0:W-:Y:S06]  /*16c0*/  STL.128 [R1], R28 ;  /* 0x0000001c01007387 */ /* 0x0061ec0000100c00 */
[----:B------:R-:W-:-:S07]  /*16d0*/  LEPC R20, `(.L_x_13) ;  /* 0x000000001014794e */ /* 0x000fce0000000000 */
[----:B0-----:R-:W-:Y:S05]  /*16e0*/  CALL.ABS.NOINC R14 ;  /* 0x000000000e007343 */ /* 0x001fea0003c00000 */
.L_x_13:
[----:B------:R-:W0:Y:S01]  /*16f0*/  LDC.64 R8, c[0x0][0x388] ;  /* 0x0000e200ff087b82 */ /* 0x000e220000000a00 */
[----:B------:R-:W-:Y:S01]  /*1700*/  IADD3 R3, PT, PT, R33, R24, RZ ;  /* 0x0000001821037210 */ /* 0x000fe20007ffe0ff */
[----:B------:R-:W1:Y:S06]  /*1710*/  LDCU.64 UR4, c[0x4][0x8] ;  /* 0x01000100ff0477ac */ /* 0x000e6c0008000a00 */
[----:B------:R-:W2:Y:S01]  /*1720*/  LDC.64 R12, c[0x0][0x390] ;  /* 0x0000e400ff0c7b82 */ /* 0x000ea20000000a00 */
[----:B0-----:R-:W-:Y:S02]  /*1730*/  IMAD.WIDE.U32 R8, R3, 0x4, R8 ;  /* 0x0000000403087825 */ /* 0x001fe400078e0008 */
[----:B------:R-:W3:Y:S04]  /*1740*/  LDG.E R3, desc[UR36][R18.64+0xc] ;  /* 0x00000c2412037981 */ /* 0x000ee8000c1e1900 */
[----:B------:R-:W3:Y:S01]  /*1750*/  LDG.E R4, desc[UR36][R8.64] ;  /* 0x0000002408047981 */ /* 0x000ee2000c1e1900 */
[----:B------:R-:W-:-:S02]  /*1760*/  IADD3 R0, PT, PT, R17, R34, R24 ;  /* 0x0000002211007210 */ /* 0x000fc40007ffe018 */
[----:B------:R-:W-:-:S03]  /*1770*/  IADD3 R11, PT, PT, R32, R25, RZ ;  /* 0x00000019200b7210 */ /* 0x000fc60007ffe0ff */
[----:B------:R-:W-:Y:S02]  /*1780*/  VIADD R5, R0, 0x3 ;  /* 0x0000000300057836 */ /* 0x000fe40000000000 */
[----:B--2---:R-:W-:-:S04]  /*1790*/  IMAD.WIDE.U32 R10, R11, 0x4, R12 ;  /* 0x000000040b0a7825 */ /* 0x004fc800078e000c */
[----:B------:R-:W-:-:S04]  /*17a0*/  IMAD.WIDE.U32 R12, R5, 0x4, R12 ;  /* 0x00000004050c7825 */ /* 0x000fc800078e000c */
[----:B---3--:R-:W-:-:S05]  /*17b0*/  IMAD R0, R3, R4, RZ ;  /* 0x0000000403007224 */ /* 0x008fca00078e02ff */
[----:B------:R0:W-:Y:S04]  /*17c0*/  STG.E desc[UR36][R10.64], R0 ;  /* 0x000000000a007986 */ /* 0x0001e8000c101924 */
[----:B------:R-:W2:Y:S04]  /*17d0*/  LDG.E R29, desc[UR36][R12.64] ;  /* 0x000000240c1d7981 */ /* 0x000ea8000c1e1900 */
[----:B------:R-:W2:Y:S04]  /*17e0*/  LDG.E R30, desc[UR36][R18.64+0xc] ;  /* 0x00000c24121e7981 */ /* 0x000ea8000c1e1900 */
[----:B------:R-:W2:Y:S01]  /*17f0*/  LDG.E R31, desc[UR36][R8.64] ;  /* 0x00000024081f7981 */ /* 0x000ea2000c1e1900 */
[----:B------:R-:W-:Y:S01]  /*1800*/  MOV R28, R16 ;  /* 0x00000010001c7202 */ /* 0x000fe20000000f00 */
[----:B------:R0:W3:Y:S01]  /*1810*/  LDC.64 R14, c[0x4][R23] ;  /* 0x01000000170e7b82 */ /* 0x0000e20000000a00 */
[----:B-1----:R-:W-:Y:S01]  /*1820*/  MOV R4, UR4 ;  /* 0x0000000400047c02 */ /* 0x002fe20008000f00 */
[----:B------:R-:W-:Y:S01]  /*1830*/  IMAD.U32 R5, RZ, RZ, UR5 ;  /* 0x00000005ff057e24 */ /* 0x000fe2000f8e00ff */
[----:B------:R-:W-:-:S02]  /*1840*/  MOV R6, R2 ;  /* 0x0000000200067202 */ /* 0x000fc40000000f00 */
[----:B------:R-:W-:Y:S01]  /*1850*/  MOV R7, R22 ;  /* 0x0000001600077202 */ /* 0x000fe20000000f00 */
[----:B--23--:R0:W-:Y:S06]  /*1860*/  STL.128 [R1], R28 ;  /* 0x0000001c01007387 */ /* 0x00c1ec0000100c00 */
[----:B------:R-:W-:-:S07]  /*1870*/  LEPC R20, `(.L_x_14) ;  /* 0x000000001014794e */ /* 0x000fce0000000000 */
[----:B0-----:R-:W-:Y:S05]  /*1880*/  CALL.ABS.NOINC R14 ;  /* 0x000000000e007343 */ /* 0x001fea0003c00000 */
.L_x_14:
[----:B------:R-:W-:-:S07]  /*1890*/  VIADD R17, R17, 0x4 ;  /* 0x0000000411117836 */ /* 0x000fce0000000000 */
.L_x_10:
[----:B------:R-:W-:-:S13]  /*18a0*/  ISETP.NE.AND P0, PT, R26, RZ, PT ;  /* 0x000000ff1a00720c */ /* 0x000fda0003f05270 */
[----:B------:R-:W-:Y:S05]  /*18b0*/  @!P0 EXIT ;  /* 0x000000000000894d */ /* 0x000fea0003800000 */
[----:B------:R-:W-:-:S13]  /*18c0*/  ISETP.NE.AND P0, PT, R26, 0x1, PT ;  /* 0x000000011a00780c */ /* 0x000fda0003f05270 */
[----:B------:R-:W-:Y:S05]  /*18d0*/  @!P0 BRA `(.L_x_15) ;  /* 0x0000000000d88947 */ /* 0x000fea0003800000 */
[----:B------:R-:W4:Y:S01]  /*18e0*/  LDC.64 R18, c[0x0][0x380] ;  /* 0x0000e000ff127b82 */ /* 0x000f220000000a00 */
[----:B01----:R-:W-:-:S07]  /*18f0*/  IMAD R27, R17, R24, R16 ;  /* 0x00000018111b7224 */ /* 0x003fce00078e0210 */
[----:B------:R-:W0:Y:S08]  /*1900*/  LDC.64 R8, c[0x0][0x388] ;  /* 0x0000e200ff087b82 */ /* 0x000e300000000a00 */
[----:B------:R-:W1:Y:S01]  /*1910*/  LDC.64 R10, c[0x0][0x390] ;  /* 0x0000e400ff0a7b82 */ /* 0x000e620000000a00 */
[C---:B---3--:R-:W-:Y:S02]  /*1920*/  IMAD R26, R17.reuse, R25, R16 ;  /* 0x00000019111a7224 */ /* 0x048fe400078e0210 */
[C---:B------:R-:W-:Y:S01]  /*1930*/  IMAD R33, R17.reuse, R24, R17 ;  /* 0x0000001811217224 */ /* 0x040fe200078e0211 */
[----:B------:R-:W-:Y:S01]  /*1940*/  MOV R28, R16 ;  /* 0x00000010001c7202 */ /* 0x000fe20000000f00 */
[----:B------:R-:W3:Y:S01]  /*1950*/  LDCU.64 UR4, c[0x4][0x8] ;  /* 0x01000100ff0477ac */ /* 0x000ee20008000a00 */
[----:B----4-:R-:W-:-:S05]  /*1960*/  IMAD.WIDE.U32 R18, R17, 0x4, R18 ;  /* 0x0000000411127825 */ /* 0x010fca00078e0012 */
[----:B------:R-:W4:Y:S01]  /*1970*/  LDG.E R0, desc[UR36][R18.64] ;  /* 0x0000002412007981 */ /* 0x000f22000c1e1900 */
[----:B0-----:R-:W-:-:S05]  /*1980*/  IMAD.WIDE.U32 R8, R27, 0x4, R8 ;  /* 0x000000041b087825 */ /* 0x001fca00078e0008 */
[----:B--2---:R-:W4:Y:S01]  /*1990*/  LDG.E R3, desc[UR36][R8.64] ;  /* 0x0000002408037981 */ /* 0x004f22000c1e1900 */
        /* <DEDUP_REMOVED lines=16> */
.L_x_16:
[----:B------:R-:W0:Y:S01]  /*1aa0*/  LDC.64 R8, c[0x0][0x388] ;  /* 0x0000e200ff087b82 */ /* 0x000e220000000a00 */
[----:B------:R-:W-:Y:S01]  /*1ab0*/  IMAD.IADD R3, R27, 0x1, R24 ;  /* 0x000000011b037824 */ /* 0x000fe200078e0218 */
[----:B------:R-:W2:Y:S06]  /*1ac0*/  LDG.E R0, desc[UR36][R18.64+0x4] ;  /* 0x0000042412007981 */ /* 0x000eac000c1e1900 */
[----:B------:R-:W1:Y:S01]  /*1ad0*/  LDC.64 R12, c[0x0][0x390] ;  /* 0x0000e400ff0c7b82 */ /* 0x000e620000000a00 */
        /* <DEDUP_REMOVED lines=21> */
.L_x_17:
[----:B------:R-:W-:-:S07]  /*1c30*/  IADD3 R17, PT, PT, R17, 0x2, RZ ;  /* 0x0000000211117810 */ /* 0x000fce0007ffe0ff */
.L_x_15:
[----:B------:R-:W4:Y:S02]  /*1c40*/  LDC R0, c[0x0][0x398] ;  /* 0x0000e600ff007b82 */ /* 0x000f240000000800 */
[----:B----4-:R-:W-:-:S04]  /*1c50*/  LOP3.LUT R0, R0, 0x1, RZ, 0xc0, !PT ;  /* 0x0000000100007812 */ /* 0x010fc800078ec0ff */
[----:B------:R-:W-:-:S13]  /*1c60*/  ISETP.NE.U32.AND P0, PT, R0, 0x1, PT ;  /* 0x000000010000780c */ /* 0x000fda0003f05070 */
[----:B------:R-:W-:Y:S05]  /*1c70*/  @P0 EXIT ;  /* 0x000000000000094d */ /* 0x000fea0003800000 */
[----:B------:R-:W4:Y:S01]  /*1c80*/  LDC.64 R10, c[0x0][0x388] ;  /* 0x0000e200ff0a7b82 */ /* 0x000f220000000a00 */
[----:B012---:R-:W-:Y:S01]  /*1c90*/  IMAD R3, R24, R17, R16 ;  /* 0x0000001118037224 */ /* 0x007fe200078e0210 */
[----:B------:R-:W0:Y:S06]  /*1ca0*/  LDCU.64 UR4, c[0x4][0x8] ;  /* 0x01000100ff0477ac */ /* 0x000e2c0008000a00 */
[----:B------:R-:W1:Y:S08]  /*1cb0*/  LDC.64 R8, c[0x0][0x380] ;  /* 0x0000e000ff087b82 */ /* 0x000e700000000a00 */
[----:B------:R-:W2:Y:S01]  /*1cc0*/  LDC.64 R12, c[0x0][0x390] ;  /* 0x0000e400ff0c7b82 */ /* 0x000ea20000000a00 */
[----:B----4-:R-:W-:-:S05]  /*1cd0*/  IMAD.WIDE.U32 R10, R3, 0x4, R10 ;  /* 0x00000004030a7825 */ /* 0x010fca00078e000a */
[----:B------:R-:W4:Y:S01]  /*1ce0*/  LDG.E R3, desc[UR36][R10.64] ;  /* 0x000000240a037981 */ /* 0x000f22000c1e1900 */
[----:B-1----:R-:W-:-:S05]  /*1cf0*/  IMAD.WIDE.U32 R8, R17, 0x4, R8 ;  /* 0x0000000411087825 */ /* 0x002fca00078e0008 */
[----:B------:R-:W4:Y:S01]  /*1d00*/  LDG.E R0, desc[UR36][R8.64] ;  /* 0x0000002408007981 */ /* 0x000f22000c1e1900 */
[-C--:B---3--:R-:W-:Y:S02]  /*1d10*/  IMAD R7, R25, R17.reuse, R16 ;  /* 0x0000001119077224 */ /* 0x088fe400078e0210 */
[----:B------:R-:W-:Y:S02]  /*1d20*/  IMAD R17, R24, R17, R17 ;  /* 0x0000001118117224 */ /* 0x000fe400078e0211 */
[----:B--2---:R-:W-:-:S04]  /*1d30*/  IMAD.WIDE.U32 R6, R7, 0x4, R12 ;  /* 0x0000000407067825 */ /* 0x004fc800078e000c */
        /* <DEDUP_REMOVED lines=8> */
[----:B0-----:R-:W-:Y:S01]  /*1dc0*/  MOV R4, UR4 ;  /* 0x0000000400047c02 */ /* 0x001fe20008000f00 */
[----:B------:R-:W-:Y:S01]  /*1dd0*/  IMAD.U32 R5, RZ, RZ, UR5 ;  /* 0x00000005ff057e24 */ /* 0x000fe2000f8e00ff */
[----:B-1----:R-:W-:Y:S02]  /*1de0*/  MOV R6, R2 ;  /* 0x0000000200067202 */ /* 0x002fe40000000f00 */
[----:B------:R-:W-:Y:S01]  /*1df0*/  MOV R7, R22 ;  /* 0x0000001600077202 */ /* 0x000fe20000000f00 */
[----:B--2-4-:R3:W-:Y:S06]  /*1e00*/  STL.128 [R1], R16 ;  /* 0x0000001001007387 */ /* 0x0147ec0000100c00 */
[----:B------:R-:W-:-:S07]  /*1e10*/  LEPC R20, `(.L_x_18) ;  /* 0x000000001014794e */ /* 0x000fce0000000000 */
[----:B---3--:R-:W-:Y:S05]  /*1e20*/  CALL.ABS.NOINC R14 ;  /* 0x000000000e007343 */ /* 0x008fea0003c00000 */
.L_x_18:
[----:B------:R-:W-:Y:S05]  /*1e30*/  EXIT ;  /* 0x000000000000794d */ /* 0x000fea0003800000 */
.L_x_19:
[----:B------:R-:W-:-:S00]  /*1e40*/  BRA `(.L_x_19) ;  /* 0xfffffffc00fc7947 */ /* 0x000fc0000383ffff */
[----:B------:R-:W-:-:S00]  /*1e50*/  NOP ;  /* 0x0000000000007918 */ /* 0x000fc00000000000 */
        /* <DEDUP_REMOVED lines=10> */
.L_x_22:


//--------------------- .text._Z4Dot2PiS_S_       --------------------------
	.section	.text._Z4Dot2PiS_S_,"ax",@progbits
	.align	128
        .global         _Z4Dot2PiS_S_
        .type           _Z4Dot2PiS_S_,@function
        .size           _Z4Dot2PiS_S_,(.L_x_23 - _Z4Dot2PiS_S_)
        .other          _Z4Dot2PiS_S_,@"STO_CUDA_ENTRY STV_DEFAULT"
_Z4Dot2PiS_S_:
.text._Z4Dot2PiS_S_:
[----:B------:R-:W0:Y:S01]  /*0000*/  LDC R1, c[0x0][0x37c] ;  /* 0x0000df00ff017b82 */ /* 0x000e220000000800 */
[----:B------:R-:W1:Y:S07]  /*0010*/  S2R R15, SR_CTAID.X ;  /* 0x00000000000f7919 */ /* 0x000e6e0000002500 */
[----:B------:R-:W1:Y:S01]  /*0020*/  LDC.64 R2, c[0x0][0x380] ;  /* 0x0000e000ff027b82 */ /* 0x000e620000000a00 */
[----:B------:R-:W2:Y:S01]  /*0030*/  LDCU UR6, c[0x0][0x2fc] ;  /* 0x00005f80ff0677ac */ /* 0x000ea20008000800 */
[----:B0-----:R-:W-:Y:S01]  /*0040*/  IADD3 R1, PT, PT, R1, -0x10, RZ ;  /* 0xfffffff001017810 */ /* 0x001fe20007ffe0ff */
[----:B------:R-:W0:Y:S01]  /*0050*/  S2R R8, SR_TID.X ;  /* 0x0000000000087919 */ /* 0x000e220000002100 */
[----:B------:R-:W0:Y:S04]  /*0060*/  LDCU UR7, c[0x0][0x360] ;  /* 0x00006c00ff0777ac */ /* 0x000e280008000800 */
[----:B------:R-:W3:Y:S01]  /*0070*/  LDC.64 R12, c[0x0][0x388] ;  /* 0x0000e200ff0c7b82 */ /* 0x000ee20000000a00 */
[----:B------:R-:W4:Y:S07]  /*0080*/  LDCU.64 UR4, c[0x0][0x358] ;  /* 0x00006b00ff0477ac */ /* 0x000f2e0008000a00 */
[----:B------:R-:W5:Y:S01]  /*0090*/  LDC.64 R16, c[0x0][0x390] ;  /* 0x0000e400ff107b82 */ /* 0x000f620000000a00 */
[----:B------:R-:W-:Y:S01]  /*00a0*/  MOV R18, 0x0 ;  /* 0x0000000000127802 */ /* 0x000fe20000000f00 */
[----:B------:R-:W2:Y:S01]  /*00b0*/  LDCU.64 UR8, c[0x4][0x8] ;  /* 0x01000100ff0877ac */ /* 0x000ea20008000a00 */
[----:B-1----:R-:W-:-:S04]  /*00c0*/  IMAD.WIDE.U32 R2, R15, 0x4, R2 ;  /* 0x000000040f027825 */ /* 0x002fc800078e0002 */
[----:B0-----:R-:W-:Y:S01]  /*00d0*/  IMAD R5, R15, UR7, R8 ;  /* 0x000000070f057c24 */ /* 0x001fe2000f8e0208 */
[----:B----4-:R-:W4:Y:S03]  /*00e0*/  LDG.E R0, desc[UR4][R2.64] ;  /* 0x0000000402007981 */ /* 0x010f26000c1e1900 */
[----:B---3--:R-:W-:-:S05]  /*00f0*/  IMAD.WIDE.U32 R12, R5, 0x4, R12 ;  /* 0x00000004050c7825 */ /* 0x008fca00078e000c */
[----:B------:R-:W4:Y:S01]  /*0100*/  LDG.E R5, desc[UR4][R12.64] ;  /* 0x000000040c057981 */ /* 0x000f22000c1e1900 */
[----:B------:R-:W0:Y:S02]  /*0110*/  LDCU UR7, c[0x0][0x370] ;  /* 0x00006e00ff0777ac */ /* 0x000e240008000800 */
[----:B0-----:R-:W-:-:S04]  /*0120*/  IMAD R15, R8, UR7, R15 ;  /* 0x00000007080f7c24 */ /* 0x001fc8000f8e020f */
[----:B-----5:R-:W-:-:S04]  /*0130*/  IMAD.WIDE.U32 R14, R15, 0x4, R16 ;  /* 0x000000040f0e7825 */ /* 0x020fc800078e0010 */
[----:B------:R-:W-:-:S04]  /*0140*/  IMAD.WIDE.U32 R16, R8, 0x4, R16 ;  /* 0x0000000408107825 */ /* 0x000fc800078e0010 */
[----:B----4-:R-:W-:-:S05]  /*0150*/  IMAD R0, R0, R5, RZ ;  /* 0x0000000500007224 */ /* 0x010fca00078e02ff */
[----:B------:R0:W-:Y:S04]  /*0160*/  STG.E desc[UR4][R14.64], R0 ;  /* 0x000000000e007986 */ /* 0x0001e8000c101904 */
[----:B------:R-:W3:Y:S04]  /*0170*/  LDG.E R9, desc[UR4][R16.64] ;  /* 0x0000000410097981 */ /* 0x000ee8000c1e1900 */
[----:B------:R-:W3:Y:S04]  /*0180*/  LDG.E R10, desc[UR4][R2.64] ;  /* 0x00000004020a7981 */ /* 0x000ee8000c1e1900 */
[----:B------:R-:W3:Y:S01]  /*0190*/  LDG.E R11, desc[UR4][R12.64] ;  /* 0x000000040c0b7981 */ /* 0x000ee2000c1e1900 */
[----:B------:R-:W1:Y:S01]  /*01a0*/  LDCU UR4, c[0x0][0x2f8] ;  /* 0x00005f00ff0477ac */ /* 0x000e620008000800 */
[----:B------:R-:W4:Y:S01]  /*01b0*/  LDC.64 R18, c[0x4][R18] ;  /* 0x0100000012127b82 */ /* 0x000f220000000a00 */
[----:B--2---:R-:W-:-:S02]  /*01c0*/  MOV R4, UR8 ;  /* 0x0000000800047c02 */ /* 0x004fc40008000f00 */
[----:B------:R-:W-:Y:S02]  /*01d0*/  MOV R5, UR9 ;  /* 0x0000000900057c02 */ /* 0x000fe40008000f00 */
[----:B-1----:R-:W-:-:S04]  /*01e0*/  IADD3 R6, P0, PT, R1, UR4, RZ ;  /* 0x0000000401067c10 */ /* 0x002fc8000ff1e0ff */
[----:B------:R-:W-:Y:S01]  /*01f0*/  IADD3.X R7, PT, PT, RZ, UR6, RZ, P0, !PT ;  /* 0x00000006ff077c10 */ /* 0x000fe200087fe4ff */
[----:B---34-:R0:W-:Y:S08]  /*0200*/  STL.128 [R1], R8 ;  /* 0x0000000801007387 */ /* 0x0181f00000100c00 */
[----:B------:R-:W-:-:S07]  /*0210*/  LEPC R20, `(.L_x_20) ;  /* 0x000000001014794e */ /* 0x000fce0000000000 */
[----:B0-----:R-:W-:Y:S05]  /*0220*/  CALL.ABS.NOINC R18 ;  /* 0x0000000012007343 */ /* 0x001fea0003c00000 */
.L_x_20:
[----:B------:R-:W-:Y:S05]  /*0230*/  EXIT ;  /* 0x000000000000794d */ /* 0x000fea0003800000 */
.L_x_21:
        /* <DEDUP_REMOVED lines=12> */
.L_x_23:


//--------------------- .nv.global.init           --------------------------
	.section	.nv.global.init,"aw",@progbits
.nv.global.init:
	.type		$str,@object
	.size		$str,(.L_0 - $str)
$str:
        /*0000*/ 	.byte	0x0a, 0x20, 0x74, 0x68, 0x72, 0x65, 0x61, 0x64, 0x49, 0x44, 0x3a, 0x20, 0x25, 0x64, 0x2c, 0x20
        /*0010*/ 	.byte	0x6f, 0x75, 0x74, 0x3a, 0x20, 0x25, 0x64, 0x2c, 0x20, 0x61, 0x3a, 0x20, 0x25, 0x64, 0x2c, 0x20
        /*0020*/ 	.byte	0x62, 0x3a, 0x20, 0x25, 0x64, 0x20, 0x00
.L_0:


//--------------------- .nv.shared.reserved.0     --------------------------
	.section	.nv.shared.reserved.0,"aw",@nobits
	.weak		__nv_reservedSMEM_offset_0_alias
	.size		__nv_reservedSMEM_offset_0_alias, 0, 64
	.other		__nv_reservedSMEM_offset_0_alias,@"STO_CUDA_RESERVED_SHARED STV_DEFAULT"
__nv_reservedSMEM_offset_0_alias:
	.zero		0
	.zero		64


//--------------------- .nv.constant0._Z4Dot3PiS_S_i --------------------------
	.section	.nv.constant0._Z4Dot3PiS_S_i,"a",@progbits
	.sectionflags	@""
	.align	4
.nv.constant0._Z4Dot3PiS_S_i:
	.zero		924


//--------------------- .nv.constant0._Z4Dot2PiS_S_ --------------------------
	.section	.nv.constant0._Z4Dot2PiS_S_,"a",@progbits
	.sectionflags	@""
	.align	4
.nv.constant0._Z4Dot2PiS_S_:
	.zero		920


//--------------------- SYMBOLS --------------------------

	.type		.nv.reservedSmem.offset0,@object
	.size		.nv.reservedSmem.offset0,0x4
	.type		vprintf,@function
